def matmul_kernel(
    a_ptr,
    b_ptr,
    c_ptr,
    M,
    N,
    K,
    stride_am,
    stride_ak,
    stride_bk,
    stride_bn,
    stride_cm,
    stride_cn,
    BLOCK_M: tl.constexpr,
    BLOCK_N: tl.constexpr,
    BLOCK_K: tl.constexpr,
    GROUP_M: tl.constexpr,
):
    pid = tl.program_id(axis=0)
    num_pid_m = tl.cdiv(M, BLOCK_M)
    num_pid_n = tl.cdiv(N, BLOCK_N)
    num_pid_in_group = GROUP_M * num_pid_n
    group_id = pid // num_pid_in_group
    first_pid_m = group_id * GROUP_M
    group_size_m = min(num_pid_m - first_pid_m, GROUP_M)
    pid_m = first_pid_m + ((pid % num_pid_in_group) % group_size_m)
    pid_n = (pid % num_pid_in_group) // group_size_m

    offs_am = (pid_m * BLOCK_M + tl.arange(0, BLOCK_M)) % M
    offs_bn = (pid_n * BLOCK_N + tl.arange(0, BLOCK_N)) % N
    offs_k = tl.arange(0, BLOCK_K)
    a_ptrs = a_ptr + offs_am[:, None] * stride_am + offs_k[None, :] * stride_ak
    b_ptrs = b_ptr + offs_k[:, None] * stride_bk + offs_bn[None, :] * stride_bn

    acc = tl.zeros((BLOCK_M, BLOCK_N), dtype=tl.float32)
    for kk in range(0, tl.cdiv(K, BLOCK_K)):
        a = tl.load(a_ptrs, mask=offs_k[None, :] < K - kk * BLOCK_K, other=0.0)
        b = tl.load(b_ptrs, mask=offs_k[:, None] < K - kk * BLOCK_K, other=0.0)
        acc = tl.dot(a, b, acc)
        a_ptrs += BLOCK_K * stride_ak
        b_ptrs += BLOCK_K * stride_bk

    c = acc.to(c_ptr.dtype.element_ty)
    offs_cm = pid_m * BLOCK_M + tl.arange(0, BLOCK_M)
    offs_cn = pid_n * BLOCK_N + tl.arange(0, BLOCK_N)
    c_ptrs = c_ptr + offs_cm[:, None] * stride_cm + offs_cn[None, :] * stride_cn
    mask = (offs_cm[:, None] < M) & (offs_cn[None, :] < N)
    tl.store(c_ptrs, c, mask=mask)

# config = {"BLOCK_K": 128, "BLOCK_M": 64, "BLOCK_N": 128, "GROUP_M": 8, "arch": "sm_80", "dtype": "fp16", "num_ctas": 1, "num_stages": 3, "num_warps": 16}
# arch = sm_80


// ===== COMPILED SASS (sm_80) =====

	.target	sm_80

	.elftype	@"ET_EXEC"


//--------------------- .note.nv.tkinfo           --------------------------
	.section	.note.nv.tkinfo,"",@"SHT_NOTE"
	.sectionflags	@"SHF_NOTE_NV_TKINFO"
	.tkinfo
        /*0018*/ 	.word	0x00000002
        /*0030*/ 	.string	""
        /*0030*/ 	.string	"ptxas"
        /*0030*/ 	.string	"Cuda compilation tools, release 13.0, V13.0.88"
        /*0030*/ 	.string	"Build cuda_13.0.r13.0/compiler.36424714_0"
        /*0030*/ 	.string	"-v  -suppress-debug-info  -lineinfo  -arch sm_80 "



//--------------------- .note.nv.cuinfo           --------------------------
	.section	.note.nv.cuinfo,"",@"SHT_NOTE"
	.sectionflags	@"SHF_NOTE_NV_CUINFO"
        /*0018*/ 	.short	0x0002
        /*001a*/ 	.short	0x0050
        /*001c*/ 	.short	0x0082
	.zero		2


//--------------------- .nv.info                  --------------------------
	.section	.nv.info,"",@"SHT_CUDA_INFO"
	.align	4


	//----- nvinfo : EIATTR_REGCOUNT
	.align		4
        /*0000*/ 	.byte	0x04, 0x2f
        /*0002*/ 	.short	(.L_1 - .L_0)
	.align		4
.L_0:
        /*0004*/ 	.word	index@(matmul_kernel)
        /*0008*/ 	.word	0x00000080


	//----- nvinfo : EIATTR_FRAME_SIZE
	.align		4
.L_1:
        /*000c*/ 	.byte	0x04, 0x11
        /*000e*/ 	.short	(.L_3 - .L_2)
	.align		4
.L_2:
        /*0010*/ 	.word	index@(matmul_kernel)
        /*0014*/ 	.word	0x00000028


	//----- nvinfo : EIATTR_MIN_STACK_SIZE
	.align		4
.L_3:
        /*0018*/ 	.byte	0x04, 0x12
        /*001a*/ 	.short	(.L_5 - .L_4)
	.align		4
.L_4:
        /*001c*/ 	.word	index@(matmul_kernel)
        /*0020*/ 	.word	0x00000028
.L_5:


//--------------------- .nv.info.matmul_kernel    --------------------------
	.section	.nv.info.matmul_kernel,"",@"SHT_CUDA_INFO"
	.sectionflags	@""
	.align	4


	//----- nvinfo : EIATTR_CUDA_API_VERSION
	.align		4
        /*0000*/ 	.byte	0x04, 0x37
        /*0002*/ 	.short	(.L_7 - .L_6)
.L_6:
        /*0004*/ 	.word	0x00000082


	//----- nvinfo : EIATTR_SW2861232_WAR
	.align		4
.L_7:
        /*0008*/ 	.byte	0x01, 0x35
	.zero		2


	//----- nvinfo : EIATTR_PARAM_CBANK
	.align		4
        /*000c*/ 	.byte	0x04, 0x0a
        /*000e*/ 	.short	(.L_9 - .L_8)
	.align		4
.L_8:
        /*0010*/ 	.word	index@(.nv.constant0.matmul_kernel)
        /*0014*/ 	.short	0x0160
        /*0016*/ 	.short	0x0050


	//----- nvinfo : EIATTR_CBANK_PARAM_SIZE
	.align		4
.L_9:
        /*0018*/ 	.byte	0x03, 0x19
        /*001a*/ 	.short	0x0050


	//----- nvinfo : EIATTR_KPARAM_INFO
	.align		4
        /*001c*/ 	.byte	0x04, 0x17
        /*001e*/ 	.short	(.L_11 - .L_10)
.L_10:
        /*0020*/ 	.word	0x00000000
        /*0024*/ 	.short	0x000d
        /*0026*/ 	.short	0x0048
        /*0028*/ 	.byte	0x00, 0xf4, 0x21, 0x00


	//----- nvinfo : EIATTR_KPARAM_INFO
	.align		4
.L_11:
        /*002c*/ 	.byte	0x04, 0x17
        /*002e*/ 	.short	(.L_13 - .L_12)
.L_12:
        /*0030*/ 	.word	0x00000000
        /*0034*/ 	.short	0x000c
        /*0036*/ 	.short	0x0040
        /*0038*/ 	.byte	0x00, 0xf4, 0x21, 0x00


	//----- nvinfo : EIATTR_KPARAM_INFO
	.align		4
.L_13:
        /*003c*/ 	.byte	0x04, 0x17
        /*003e*/ 	.short	(.L_15 - .L_14)
.L_14:
        /*0040*/ 	.word	0x00000000
        /*0044*/ 	.short	0x000b
        /*0046*/ 	.short	0x0038
        /*0048*/ 	.byte	0x00, 0xf0, 0x11, 0x00


	//----- nvinfo : EIATTR_KPARAM_INFO
	.align		4
.L_15:
        /*004c*/ 	.byte	0x04, 0x17
        /*004e*/ 	.short	(.L_17 - .L_16)
.L_16:
        /*0050*/ 	.word	0x00000000
        /*0054*/ 	.short	0x000a
        /*0056*/ 	.short	0x0034
        /*0058*/ 	.byte	0x00, 0xf0, 0x11, 0x00


	//----- nvinfo : EIATTR_KPARAM_INFO
	.align		4
.L_17:
        /*005c*/ 	.byte	0x04, 0x17
        /*005e*/ 	.short	(.L_19 - .L_18)
.L_18:
        /*0060*/ 	.word	0x00000000
        /*0064*/ 	.short	0x0009
        /*0066*/ 	.short	0x0030
        /*0068*/ 	.byte	0x00, 0xf0, 0x11, 0x00


	//----- nvinfo : EIATTR_KPARAM_INFO
	.align		4
.L_19:
        /*006c*/ 	.byte	0x04, 0x17
        /*006e*/ 	.short	(.L_21 - .L_20)
.L_20:
        /*0070*/ 	.word	0x00000000
        /*0074*/ 	.short	0x0008
        /*0076*/ 	.short	0x002c
        /*0078*/ 	.byte	0x00, 0xf0, 0x11, 0x00


	//----- nvinfo : EIATTR_KPARAM_INFO
	.align		4
.L_21:
        /*007c*/ 	.byte	0x04, 0x17
        /*007e*/ 	.short	(.L_23 - .L_22)
.L_22:
        /*0080*/ 	.word	0x00000000
        /*0084*/ 	.short	0x0007
        /*0086*/ 	.short	0x0028
        /*0088*/ 	.byte	0x00, 0xf0, 0x11, 0x00


	//----- nvinfo : EIATTR_KPARAM_INFO
	.align		4
.L_23:
        /*008c*/ 	.byte	0x04, 0x17
        /*008e*/ 	.short	(.L_25 - .L_24)
.L_24:
        /*0090*/ 	.word	0x00000000
        /*0094*/ 	.short	0x0006
        /*0096*/ 	.short	0x0024
        /*0098*/ 	.byte	0x00, 0xf0, 0x11, 0x00


	//----- nvinfo : EIATTR_KPARAM_INFO
	.align		4
.L_25:
        /*009c*/ 	.byte	0x04, 0x17
        /*009e*/ 	.short	(.L_27 - .L_26)
.L_26:
        /*00a0*/ 	.word	0x00000000
        /*00a4*/ 	.short	0x0005
        /*00a6*/ 	.short	0x0020
        /*00a8*/ 	.byte	0x00, 0xf0, 0x11, 0x00


	//----- nvinfo : EIATTR_KPARAM_INFO
	.align		4
.L_27:
        /*00ac*/ 	.byte	0x04, 0x17
        /*00ae*/ 	.short	(.L_29 - .L_28)
.L_28:
        /*00b0*/ 	.word	0x00000000
        /*00b4*/ 	.short	0x0004
        /*00b6*/ 	.short	0x001c
        /*00b8*/ 	.byte	0x00, 0xf0, 0x11, 0x00


	//----- nvinfo : EIATTR_KPARAM_INFO
	.align		4
.L_29:
        /*00bc*/ 	.byte	0x04, 0x17
        /*00be*/ 	.short	(.L_31 - .L_30)
.L_30:
        /*00c0*/ 	.word	0x00000000
        /*00c4*/ 	.short	0x0003
        /*00c6*/ 	.short	0x0018
        /*00c8*/ 	.byte	0x00, 0xf0, 0x11, 0x00


	//----- nvinfo : EIATTR_KPARAM_INFO
	.align		4
.L_31:
        /*00cc*/ 	.byte	0x04, 0x17
        /*00ce*/ 	.short	(.L_33 - .L_32)
.L_32:
        /*00d0*/ 	.word	0x00000000
        /*00d4*/ 	.short	0x0002
        /*00d6*/ 	.short	0x0010
        /*00d8*/ 	.byte	0x00, 0xf4, 0x21, 0x00


	//----- nvinfo : EIATTR_KPARAM_INFO
	.align		4
.L_33:
        /*00dc*/ 	.byte	0x04, 0x17
        /*00de*/ 	.short	(.L_35 - .L_34)
.L_34:
        /*00e0*/ 	.word	0x00000000
        /*00e4*/ 	.short	0x0001
        /*00e6*/ 	.short	0x0008
        /*00e8*/ 	.byte	0x00, 0xf4, 0x21, 0x00


	//----- nvinfo : EIATTR_KPARAM_INFO
	.align		4
.L_35:
        /*00ec*/ 	.byte	0x04, 0x17
        /*00ee*/ 	.short	(.L_37 - .L_36)
.L_36:
        /*00f0*/ 	.word	0x00000000
        /*00f4*/ 	.short	0x0000
        /*00f6*/ 	.short	0x0000
        /*00f8*/ 	.byte	0x00, 0xf4, 0x21, 0x00


	//----- nvinfo : EIATTR_MAXREG_COUNT
	.align		4
.L_37:
        /*00fc*/ 	.byte	0x03, 0x1b
        /*00fe*/ 	.short	0x0080


	//----- nvinfo : EIATTR_NUM_BARRIERS
	.align		4
        /*0100*/ 	.byte	0x02, 0x4c
        /*0102*/ 	.byte	0x01
	.zero		1


	//----- nvinfo : EIATTR_ANNOTATIONS
	.align		4
        /*0104*/ 	.byte	0x04, 0x55
        /*0106*/ 	.short	(.L_39 - .L_38)


	//   ....[0]....
.L_38:
        /*0108*/ 	.word	0x00000001
        /*010c*/ 	.byte	0x50, 0x05, 0x00, 0x00, 0x01, 0x00, 0x00, 0x00, 0x80, 0x05, 0x00, 0x00, 0x01, 0x00, 0x00, 0x00
        /* <DEDUP_REMOVED lines=9> */
        /*01ac*/ 	.byte	0x60, 0x4e, 0x00, 0x00


	//----- nvinfo : EIATTR_MERCURY_ISA_VERSION
	.align		4
.L_39:
        /*01b0*/ 	.byte	0x03, 0x5f
        /*01b2*/ 	.short	0x0000


	//----- nvinfo : EIATTR_EXIT_INSTR_OFFSETS
	.align		4
        /*01b4*/ 	.byte	0x04, 0x1c
        /*01b6*/ 	.short	(.L_41 - .L_40)


	//   ....[0]....
.L_40:
        /*01b8*/ 	.word	0x00005780


	//   ....[1]....
        /*01bc*/ 	.word	0x000057b0


	//----- nvinfo : EIATTR_REQNTID
	.align		4
.L_41:
        /*01c0*/ 	.byte	0x04, 0x10
        /*01c2*/ 	.short	(.L_43 - .L_42)
.L_42:
        /*01c4*/ 	.word	0x00000200
        /*01c8*/ 	.word	0x00000001
        /*01cc*/ 	.word	0x00000001
.L_43:


//--------------------- .nv.callgraph             --------------------------
	.section	.nv.callgraph,"",@"SHT_CUDA_CALLGRAPH"
	.align	4
	.sectionentsize	8
	.align		4
        /*0000*/ 	.word	0x00000000
	.align		4
        /*0004*/ 	.word	0xffffffff
	.align		4
        /*0008*/ 	.word	0x00000000
	.align		4
        /*000c*/ 	.word	0xfffffffe
	.align		4
        /*0010*/ 	.word	0x00000000
	.align		4
        /*0014*/ 	.word	0xfffffffd
	.align		4
        /*0018*/ 	.word	0x00000000
	.align		4
        /*001c*/ 	.word	0xfffffffc


//--------------------- .nv.rel.action            --------------------------
	.section	.nv.rel.action,"",@"SHT_CUDA_RELOCINFO"
	.align	8
	.sectionentsize	8
        /*0000*/ 	.byte	0x73, 0x00, 0x00, 0x00, 0x00, 0x00, 0x00, 0x00, 0x00, 0x00, 0x00, 0x11, 0x25, 0x00, 0x05, 0x36


//--------------------- .nv.constant0.matmul_kernel --------------------------
	.section	.nv.constant0.matmul_kernel,"a",@progbits
	.sectionflags	@""
	.align	4
.nv.constant0.matmul_kernel:
	.zero		432


//--------------------- .text.matmul_kernel       --------------------------
	.section	.text.matmul_kernel,"ax",@progbits
	.sectioninfo	@"SHI_REGISTERS=128"
	.align	128
        .global         matmul_kernel
        .type           matmul_kernel,@function
        .size           matmul_kernel,(.L_x_4 - matmul_kernel)
        .other          matmul_kernel,@"STO_CUDA_ENTRY STV_DEFAULT"
matmul_kernel:
.text.matmul_kernel:
[----:B------:R-:W-:-:S03]  /*0000*/  IMAD.MOV.U32 R1, RZ, RZ, c[0x0][0x28] ;  /* 0x00000a00ff017624 */ /* 0x000fc600078e00ff */
[----:B------:R-:W-:Y:S01]  /*0010*/  IMAD.MOV.U32 R0, RZ, RZ, c[0x0][0x17c] ;  /* 0x00005f00ff007624 */ /* 0x000fe200078e00ff */
[----:B------:R-:W0:Y:S01]  /*0020*/  S2R R5, SR_CTAID.X ;  /* 0x0000000000057919 */ /* 0x000e220000002500 */
[----:B------:R-:W-:Y:S01]  /*0030*/  IADD3 R1, R1, -0x28, RZ ;  /* 0xffffffd801017810 */ /* 0x000fe20007ffe0ff */
[----:B------:R-:W-:Y:S01]  /*0040*/  ULDC.64 UR6, c[0x0][0x118] ;  /* 0x0000460000067ab9 */ /* 0x000fe20000000a00 */
[----:B------:R-:W-:Y:S01]  /*0050*/  CS2R R76, SRZ ;  /* 0x00000000004c7805 */ /* 0x000fe2000001ff00 */
[----:B------:R-:W-:Y:S01]  /*0060*/  IADD3 R0, R0, 0x7f, RZ ;  /* 0x0000007f00007810 */ /* 0x000fe20007ffe0ff */
[----:B------:R-:W1:Y:S01]  /*0070*/  S2R R53, SR_TID.X ;  /* 0x0000000000357919 */ /* 0x000e620000002100 */
[----:B------:R-:W-:Y:S01]  /*0080*/  CS2R R44, SRZ ;  /* 0x00000000002c7805 */ /* 0x000fe2000001ff00 */
[----:B------:R-:W-:Y:S01]  /*0090*/  CS2R R78, SRZ ;  /* 0x00000000004e7805 */ /* 0x000fe2000001ff00 */
[----:B------:R-:W-:Y:S01]  /*00a0*/  SHF.R.S32.HI R3, RZ, 0x1f, R0 ;  /* 0x0000001fff037819 */ /* 0x000fe20000011400 */
[----:B------:R-:W-:-:S03]  /*00b0*/  CS2R R46, SRZ ;  /* 0x00000000002e7805 */ /* 0x000fc6000001ff00 */
[----:B------:R-:W-:-:S04]  /*00c0*/  LEA.HI R3, R3, R0, RZ, 0x7 ;  /* 0x0000000003037211 */ /* 0x000fc800078f38ff */
[----:B------:R-:W-:-:S05]  /*00d0*/  SHF.R.S32.HI R3, RZ, 0x7, R3 ;  /* 0x00000007ff037819 */ /* 0x000fca0000011403 */
[----:B------:R-:W-:Y:S01]  /*00e0*/  IMAD.SHL.U32 R4, R3, 0x8, RZ ;  /* 0x0000000803047824 */ /* 0x000fe200078e00ff */
[----:B0-----:R-:W-:-:S04]  /*00f0*/  IABS R8, R5 ;  /* 0x0000000500087213 */ /* 0x001fc80000000000 */
[-C--:B------:R-:W-:Y:S02]  /*0100*/  IABS R7, R4.reuse ;  /* 0x0000000400077213 */ /* 0x080fe40000000000 */
[----:B------:R-:W-:Y:S02]  /*0110*/  IABS R10, R4 ;  /* 0x00000004000a7213 */ /* 0x000fe40000000000 */
[----:B------:R-:W0:Y:S01]  /*0120*/  I2F.RP R0, R7 ;  /* 0x0000000700007306 */ /* 0x000e220000209400 */
[----:B-1----:R-:W-:-:S07]  /*0130*/  LOP3.LUT R50, R53, 0x180, RZ, 0xc0, !PT ;  /* 0x0000018035327812 */ /* 0x002fce00078ec0ff */
[----:B0-----:R-:W0:Y:S02]  /*0140*/  MUFU.RCP R0, R0 ;  /* 0x0000000000007308 */ /* 0x001e240000001000 */
[----:B0-----:R-:W-:Y:S01]  /*0150*/  IADD3 R2, R0, 0xffffffe, RZ ;  /* 0x0ffffffe00027810 */ /* 0x001fe20007ffe0ff */
[----:B------:R-:W-:-:S05]  /*0160*/  IMAD.MOV R0, RZ, RZ, -R10 ;  /* 0x000000ffff007224 */ /* 0x000fca00078e0a0a */
[----:B------:R0:W1:Y:S02]  /*0170*/  F2I.FTZ.U32.TRUNC.NTZ R3, R2 ;  /* 0x0000000200037305 */ /* 0x000064000021f000 */
[----:B0-----:R-:W-:Y:S02]  /*0180*/  IMAD.MOV.U32 R2, RZ, RZ, RZ ;  /* 0x000000ffff027224 */ /* 0x001fe400078e00ff */
[----:B-1----:R-:W-:-:S04]  /*0190*/  IMAD.MOV R6, RZ, RZ, -R3 ;  /* 0x000000ffff067224 */ /* 0x002fc800078e0a03 */
[----:B------:R-:W-:Y:S02]  /*01a0*/  IMAD R9, R6, R7, RZ ;  /* 0x0000000706097224 */ /* 0x000fe400078e02ff */
[----:B------:R-:W-:Y:S02]  /*01b0*/  IMAD.MOV.U32 R6, RZ, RZ, R8 ;  /* 0x000000ffff067224 */ /* 0x000fe400078e0008 */
[----:B------:R-:W-:-:S06]  /*01c0*/  IMAD.HI.U32 R3, R3, R9, R2 ;  /* 0x0000000903037227 */ /* 0x000fcc00078e0002 */
[----:B------:R-:W-:-:S04]  /*01d0*/  IMAD.HI.U32 R3, R3, R6, RZ ;  /* 0x0000000603037227 */ /* 0x000fc800078e00ff */
[----:B------:R-:W-:-:S05]  /*01e0*/  IMAD R0, R3, R0, R6 ;  /* 0x0000000003007224 */ /* 0x000fca00078e0206 */
[----:B------:R-:W-:-:S13]  /*01f0*/  ISETP.GT.U32.AND P1, PT, R7, R0, PT ;  /* 0x000000000700720c */ /* 0x000fda0003f24070 */
[----:B------:R-:W-:Y:S01]  /*0200*/  @!P1 IMAD.IADD R0, R0, 0x1, -R7 ;  /* 0x0000000100009824 */ /* 0x000fe200078e0a07 */
[----:B------:R-:W-:Y:S02]  /*0210*/  @!P1 IADD3 R3, R3, 0x1, RZ ;  /* 0x0000000103039810 */ /* 0x000fe40007ffe0ff */
[----:B------:R-:W-:Y:S02]  /*0220*/  ISETP.NE.AND P1, PT, R4, RZ, PT ;  /* 0x000000ff0400720c */ /* 0x000fe40003f25270 */
[----:B------:R-:W-:Y:S02]  /*0230*/  ISETP.GE.U32.AND P0, PT, R0, R7, PT ;  /* 0x000000070000720c */ /* 0x000fe40003f06070 */
[----:B------:R-:W-:-:S04]  /*0240*/  LOP3.LUT R0, R5, R4, RZ, 0x3c, !PT ;  /* 0x0000000405007212 */ /* 0x000fc800078e3cff */
[----:B------:R-:W-:Y:S01]  /*0250*/  ISETP.GE.AND P2, PT, R0, RZ, PT ;  /* 0x000000ff0000720c */ /* 0x000fe20003f46270 */
[----:B------:R-:W-:-:S05]  /*0260*/  IMAD.MOV.U32 R0, RZ, RZ, c[0x0][0x178] ;  /* 0x00005e00ff007624 */ /* 0x000fca00078e00ff */
[----:B------:R-:W-:Y:S02]  /*0270*/  IADD3 R0, R0, 0x3f, RZ ;  /* 0x0000003f00007810 */ /* 0x000fe40007ffe0ff */
[----:B------:R-:W-:-:S05]  /*0280*/  @P0 IADD3 R3, R3, 0x1, RZ ;  /* 0x0000000103030810 */ /* 0x000fca0007ffe0ff */
[----:B------:R-:W-:Y:S01]  /*0290*/  IMAD.MOV.U32 R2, RZ, RZ, R3 ;  /* 0x000000ffff027224 */ /* 0x000fe200078e0003 */
[----:B------:R-:W-:-:S03]  /*02a0*/  SHF.R.S32.HI R3, RZ, 0x1f, R0 ;  /* 0x0000001fff037819 */ /* 0x000fc60000011400 */
[----:B------:R-:W-:Y:S01]  /*02b0*/  @!P2 IMAD.MOV R2, RZ, RZ, -R2 ;  /* 0x000000ffff02a224 */ /* 0x000fe200078e0a02 */
[----:B------:R-:W-:Y:S02]  /*02c0*/  @!P1 LOP3.LUT R2, RZ, R4, RZ, 0x33, !PT ;  /* 0x00000004ff029212 */ /* 0x000fe400078e33ff */
[----:B------:R-:W-:-:S03]  /*02d0*/  LEA.HI R3, R3, R0, RZ, 0x6 ;  /* 0x0000000003037211 */ /* 0x000fc600078f30ff */
[----:B------:R-:W-:Y:S02]  /*02e0*/  IMAD.SHL.U32 R6, R2, 0x8, RZ ;  /* 0x0000000802067824 */ /* 0x000fe400078e00ff */
[----:B------:R-:W-:-:S03]  /*02f0*/  IMAD.MOV R2, RZ, RZ, -R2 ;  /* 0x000000ffff027224 */ /* 0x000fc600078e0a02 */
[----:B------:R-:W-:Y:S01]  /*0300*/  LEA.HI.SX32 R3, R3, -R6, 0x1a ;  /* 0x8000000603037211 */ /* 0x000fe200078fd2ff */
[----:B------:R-:W-:-:S03]  /*0310*/  IMAD R4, R4, R2, R5 ;  /* 0x0000000204047224 */ /* 0x000fc600078e0205 */
[----:B------:R-:W-:Y:S02]  /*0320*/  IMNMX R11, R3, 0x8, PT ;  /* 0x00000008030b7817 */ /* 0x000fe40003800200 */
[----:B------:R-:W-:Y:S02]  /*0330*/  IABS R9, R4 ;  /* 0x0000000400097213 */ /* 0x000fe40000000000 */
[----:B------:R-:W-:-:S04]  /*0340*/  IABS R7, R11 ;  /* 0x0000000b00077213 */ /* 0x000fc80000000000 */
[----:B------:R-:W0:Y:S08]  /*0350*/  I2F.RP R0, R7 ;  /* 0x0000000700007306 */ /* 0x000e300000209400 */
[----:B0-----:R-:W0:Y:S02]  /*0360*/  MUFU.RCP R0, R0 ;  /* 0x0000000000007308 */ /* 0x001e240000001000 */
[----:B0-----:R-:W-:-:S06]  /*0370*/  IADD3 R3, R0, 0xffffffe, RZ ;  /* 0x0ffffffe00037810 */ /* 0x001fcc0007ffe0ff */
[----:B------:R-:W0:Y:S02]  /*0380*/  F2I.FTZ.U32.TRUNC.NTZ R3, R3 ;  /* 0x0000000300037305 */ /* 0x000e24000021f000 */
[----:B0-----:R-:W-:-:S04]  /*0390*/  IMAD.MOV R8, RZ, RZ, -R3 ;  /* 0x000000ffff087224 */ /* 0x001fc800078e0a03 */
[----:B------:R-:W-:Y:S01]  /*03a0*/  IMAD.MOV.U32 R2, RZ, RZ, R8 ;  /* 0x000000ffff027224 */ /* 0x000fe200078e0008 */
[----:B------:R-:W-:-:S03]  /*03b0*/  IABS R8, R11 ;  /* 0x0000000b00087213 */ /* 0x000fc60000000000 */
[----:B------:R-:W-:Y:S02]  /*03c0*/  IMAD R5, R2, R7, RZ ;  /* 0x0000000702057224 */ /* 0x000fe400078e02ff */
[----:B------:R-:W-:Y:S02]  /*03d0*/  IMAD.MOV.U32 R2, RZ, RZ, RZ ;  /* 0x000000ffff027224 */ /* 0x000fe400078e00ff */
[----:B------:R-:W-:Y:S02]  /*03e0*/  IMAD.MOV R0, RZ, RZ, -R8 ;  /* 0x000000ffff007224 */ /* 0x000fe400078e0a08 */
[----:B------:R-:W-:Y:S01]  /*03f0*/  IMAD.HI.U32 R2, R3, R5, R2 ;  /* 0x0000000503027227 */ /* 0x000fe200078e0002 */
[----:B------:R-:W-:-:S05]  /*0400*/  LOP3.LUT R3, R53, 0x3f, RZ, 0xc0, !PT ;  /* 0x0000003f35037812 */ /* 0x000fca00078ec0ff */
        /* <DEDUP_REMOVED lines=8> */
[----:B------:R-:W-:-:S07]  /*0490*/  ISETP.GE.AND P2, PT, R0, RZ, PT ;  /* 0x000000ff0000720c */ /* 0x000fce0003f46270 */
[----:B------:R-:W-:-:S06]  /*04a0*/  @P0 IADD3 R2, R2, 0x1, RZ ;  /* 0x0000000102020810 */ /* 0x000fcc0007ffe0ff */
[----:B------:R-:W-:Y:S01]  /*04b0*/  @!P2 IMAD.MOV R2, RZ, RZ, -R2 ;  /* 0x000000ffff02a224 */ /* 0x000fe200078e0a02 */
[----:B------:R-:W-:-:S05]  /*04c0*/  @!P1 LOP3.LUT R2, RZ, R11, RZ, 0x33, !PT ;  /* 0x0000000bff029212 */ /* 0x000fca00078e33ff */
[----:B------:R-:W-:Y:S02]  /*04d0*/  IMAD.MOV R0, RZ, RZ, -R2 ;  /* 0x000000ffff007224 */ /* 0x000fe400078e0a02 */
[----:B------:R-:W-:Y:S02]  /*04e0*/  IMAD.SHL.U32 R2, R2, 0x80, RZ ;  /* 0x0000008002027824 */ /* 0x000fe400078e00ff */
[----:B------:R-:W-:-:S04]  /*04f0*/  IMAD R0, R11, R0, R4 ;  /* 0x000000000b007224 */ /* 0x000fc800078e0204 */
[----:B------:R-:W-:Y:S02]  /*0500*/  IMAD.IADD R0, R6, 0x1, R0 ;  /* 0x0000000106007824 */ /* 0x000fe400078e0200 */
[----:B------:R-:W-:Y:S02]  /*0510*/  IMAD.MOV.U32 R6, RZ, RZ, c[0x0][0x180] ;  /* 0x00006000ff067624 */ /* 0x000fe400078e00ff */
[----:B------:R-:W-:Y:S01]  /*0520*/  IMAD R49, R0, 0x40, R3 ;  /* 0x0000004000317824 */ /* 0x000fe200078e0203 */
[----:B------:R-:W-:Y:S02]  /*0530*/  SHF.R.U32.HI R0, RZ, 0x6, R53 ;  /* 0x00000006ff007819 */ /* 0x000fe40000011635 */
[----:B------:R-:W-:Y:S02]  /*0540*/  IADD3 R6, R6, 0x7f, RZ ;  /* 0x0000007f06067810 */ /* 0x000fe40007ffe0ff */
[----:B------:R0:W-:Y:S01]  /*0550*/  STL [R1+0x18], R49 ;  /* 0x0000183101007387 */ /* 0x0001e20000100800 */
[----:B------:R-:W-:-:S02]  /*0560*/  SGXT.U32 R51, R0, 0x3 ;  /* 0x000000030033781a */ /* 0x000fc40000000000 */
[----:B------:R-:W-:Y:S01]  /*0570*/  ISETP.GE.AND P0, PT, R6, 0x80, PT ;  /* 0x000000800600780c */ /* 0x000fe20003f06270 */
[----:B------:R0:W-:-:S12]  /*0580*/  STL [R1+0x14], R2 ;  /* 0x0000140201007387 */ /* 0x0001d80000100800 */
[----:B------:R-:W-:Y:S05]  /*0590*/  @!P0 BRA `(.L_x_0) ;  /* 0x000048b000008947 */ /* 0x000fea0003800000 */
[----:B0-----:R-:W-:Y:S01]  /*05a0*/  IABS R3, c[0x0][0x17c] ;  /* 0x00005f0000037a13 */ /* 0x001fe20000000000 */
[----:B------:R-:W-:Y:S01]  /*05b0*/  IMAD.SHL.U32 R15, R53, 0x2, RZ ;  /* 0x00000002350f7824 */ /* 0x000fe200078e00ff */
[----:B------:R-:W-:Y:S01]  /*05c0*/  LEA.HI R2, R50, R2, RZ, 0x19 ;  /* 0x0000000232027211 */ /* 0x000fe200078fc8ff */
[----:B------:R-:W-:Y:S01]  /*05d0*/  CS2R R80, SRZ ;  /* 0x0000000000507805 */ /* 0x000fe2000001ff00 */
[----:B------:R-:W0:Y:S01]  /*05e0*/  I2F.RP R8, R3 ;  /* 0x0000000300087306 */ /* 0x000e220000209400 */
[----:B------:R-:W-:Y:S01]  /*05f0*/  SHF.R.U32.HI R11, RZ, 0x3, R53 ;  /* 0x00000003ff0b7819 */ /* 0x000fe20000011635 */
[----:B------:R-:W-:Y:S01]  /*0600*/  CS2R R82, SRZ ;  /* 0x0000000000527805 */ /* 0x000fe2000001ff00 */
[C---:B------:R-:W-:Y:S01]  /*0610*/  IADD3 R7, R2.reuse, 0x7c, RZ ;  /* 0x0000007c02077810 */ /* 0x040fe20007ffe0ff */
[----:B------:R-:W-:Y:S01]  /*0620*/  CS2R R76, SRZ ;  /* 0x00000000004c7805 */ /* 0x000fe2000001ff00 */
[----:B------:R-:W-:Y:S01]  /*0630*/  IADD3 R17, R2, 0x74, RZ ;  /* 0x0000007402117810 */ /* 0x000fe20007ffe0ff */
[----:B------:R-:W-:Y:S01]  /*0640*/  CS2R R78, SRZ ;  /* 0x00000000004e7805 */ /* 0x000fe2000001ff00 */
[----:B------:R-:W-:Y:S01]  /*0650*/  IABS R10, R7 ;  /* 0x00000007000a7213 */ /* 0x000fe20000000000 */
[----:B------:R-:W-:Y:S01]  /*0660*/  ULDC UR4, c[0x0][0x180] ;  /* 0x0000600000047ab9 */ /* 0x000fe20000000800 */
[----:B------:R-:W-:-:S02]  /*0670*/  IABS R13, R17 ;  /* 0x00000011000d7213 */ /* 0x000fc40000000000 */
[C---:B------:R-:W-:Y:S02]  /*0680*/  IADD3 R18, R2.reuse, 0x70, RZ ;  /* 0x0000007002127810 */ /* 0x040fe40007ffe0ff */
[----:B------:R-:W-:Y:S02]  /*0690*/  ISETP.GE.AND P5, PT, R7, RZ, PT ;  /* 0x000000ff0700720c */ /* 0x000fe40003fa6270 */
[----:B------:R-:W-:Y:S01]  /*06a0*/  IABS R16, R18 ;  /* 0x0000001200107213 */ /* 0x000fe20000000000 */
[----:B0-----:R-:W0:Y:S01]  /*06b0*/  MUFU.RCP R8, R8 ;  /* 0x0000000800087308 */ /* 0x001e220000001000 */
[C---:B------:R-:W-:Y:S02]  /*06c0*/  IADD3 R19, R2.reuse, 0x64, RZ ;  /* 0x0000006402137810 */ /* 0x040fe40007ffe0ff */
[----:B------:R-:W-:Y:S02]  /*06d0*/  IADD3 R20, R2, 0x60, RZ ;  /* 0x0000006002147810 */ /* 0x000fe40007ffe0ff */
[----:B------:R-:W-:-:S02]  /*06e0*/  ISETP.GE.AND P4, PT, R17, RZ, PT ;  /* 0x000000ff1100720c */ /* 0x000fc40003f86270 */
[----:B------:R-:W-:Y:S02]  /*06f0*/  IABS R17, R20 ;  /* 0x0000001400117213 */ /* 0x000fe40000000000 */
[C---:B------:R-:W-:Y:S02]  /*0700*/  IADD3 R21, R2.reuse, 0x5c, RZ ;  /* 0x0000005c02157810 */ /* 0x040fe40007ffe0ff */
[C---:B------:R-:W-:Y:S02]  /*0710*/  IADD3 R22, R2.reuse, 0x58, RZ ;  /* 0x0000005802167810 */ /* 0x040fe40007ffe0ff */
[C---:B------:R-:W-:Y:S02]  /*0720*/  IADD3 R23, R2.reuse, 0x54, RZ ;  /* 0x0000005402177810 */ /* 0x040fe40007ffe0ff */
[----:B------:R-:W-:Y:S02]  /*0730*/  IADD3 R24, R2, 0x50, RZ ;  /* 0x0000005002187810 */ /* 0x000fe40007ffe0ff */
[----:B0-----:R-:W-:-:S02]  /*0740*/  IADD3 R4, R8, 0xffffffe, RZ ;  /* 0x0ffffffe08047810 */ /* 0x001fc40007ffe0ff */
[C---:B------:R-:W-:Y:S02]  /*0750*/  IADD3 R8, R2.reuse, 0x78, RZ ;  /* 0x0000007802087810 */ /* 0x040fe40007ffe0ff */
[----:B------:R0:W1:Y:S01]  /*0760*/  F2I.FTZ.U32.TRUNC.NTZ R5, R4 ;  /* 0x0000000400057305 */ /* 0x000062000021f000 */
[----:B------:R-:W-:Y:S02]  /*0770*/  IADD3 R25, R2, 0x4c, RZ ;  /* 0x0000004c02197810 */ /* 0x000fe40007ffe0ff */
[----:B------:R-:W-:Y:S02]  /*0780*/  ISETP.GE.AND P3, PT, R8, RZ, PT ;  /* 0x000000ff0800720c */ /* 0x000fe40003f66270 */
[C---:B------:R-:W-:Y:S02]  /*0790*/  IADD3 R26, R2.reuse, 0x48, RZ ;  /* 0x00000048021a7810 */ /* 0x040fe40007ffe0ff */
[C---:B------:R-:W-:Y:S01]  /*07a0*/  IADD3 R27, R2.reuse, 0x44, RZ ;  /* 0x00000044021b7810 */ /* 0x040fe20007ffe0ff */
[----:B0-----:R-:W-:Y:S01]  /*07b0*/  IMAD.MOV.U32 R4, RZ, RZ, RZ ;  /* 0x000000ffff047224 */ /* 0x001fe200078e00ff */
[----:B------:R-:W-:-:S02]  /*07c0*/  IADD3 R28, R2, 0x40, RZ ;  /* 0x00000040021c7810 */ /* 0x000fc40007ffe0ff */
[C---:B------:R-:W-:Y:S02]  /*07d0*/  IADD3 R29, R2.reuse, 0x3c, RZ ;  /* 0x0000003c021d7810 */ /* 0x040fe40007ffe0ff */
[C---:B------:R-:W-:Y:S01]  /*07e0*/  IADD3 R30, R2.reuse, 0x38, RZ ;  /* 0x00000038021e7810 */ /* 0x040fe20007ffe0ff */
[--C-:B-1----:R-:W-:Y:S01]  /*07f0*/  IMAD.MOV R0, RZ, RZ, -R5.reuse ;  /* 0x000000ffff007224 */ /* 0x102fe200078e0a05 */
[C---:B------:R-:W-:Y:S02]  /*0800*/  IADD3 R32, R2.reuse, 0x30, RZ ;  /* 0x0000003002207810 */ /* 0x040fe40007ffe0ff */
[----:B------:R-:W-:Y:S01]  /*0810*/  IADD3 R33, R2, 0x2c, RZ ;  /* 0x0000002c02217810 */ /* 0x000fe20007ffe0ff */
[----:B------:R-:W-:Y:S01]  /*0820*/  IMAD R9, R0, R3, RZ ;  /* 0x0000000300097224 */ /* 0x000fe200078e02ff */
[C---:B------:R-:W-:Y:S02]  /*0830*/  IADD3 R34, R2.reuse, 0x28, RZ ;  /* 0x0000002802227810 */ /* 0x040fe40007ffe0ff */
[----:B------:R-:W-:Y:S01]  /*0840*/  IADD3 R41, R2, 0x10, RZ ;  /* 0x0000001002297810 */ /* 0x000fe20007ffe0ff */
[----:B------:R-:W-:Y:S01]  /*0850*/  IMAD.HI.U32 R0, R5, R9, R4 ;  /* 0x0000000905007227 */ /* 0x000fe200078e0004 */
[----:B------:R-:W-:-:S02]  /*0860*/  SHF.R.S32.HI R5, RZ, 0x1f, R6 ;  /* 0x0000001fff057819 */ /* 0x000fc40000011406 */
[----:B------:R-:W-:Y:S01]  /*0870*/  IABS R31, R34 ;  /* 0x00000022001f7213 */ /* 0x000fe20000000000 */
[----:B------:R-:W-:Y:S01]  /*0880*/  IMAD.MOV.U32 R9, RZ, RZ, R10 ;  /* 0x000000ffff097224 */ /* 0x000fe200078e000a */
[----:B------:R-:W-:Y:S02]  /*0890*/  IABS R10, R8 ;  /* 0x00000008000a7213 */ /* 0x000fe40000000000 */
[----:B------:R-:W-:Y:S01]  /*08a0*/  LEA.HI R5, R5, R6, RZ, 0x7 ;  /* 0x0000000605057211 */ /* 0x000fe200078f38ff */
[----:B------:R-:W-:Y:S01]  /*08b0*/  IMAD.HI.U32 R4, R0, R9, RZ ;  /* 0x0000000900047227 */ /* 0x000fe200078e00ff */
[----:B------:R-:W-:Y:S02]  /*08c0*/  IABS R43, R41 ;  /* 0x00000029002b7213 */ /* 0x000fe40000000000 */
[----:B------:R-:W-:Y:S01]  /*08d0*/  IABS R52, R2 ;  /* 0x0000000200347213 */ /* 0x000fe20000000000 */
[----:B------:R-:W-:Y:S01]  /*08e0*/  IMAD.MOV R4, RZ, RZ, -R4 ;  /* 0x000000ffff047224 */ /* 0x000fe200078e0a04 */
[----:B------:R-:W-:-:S02]  /*08f0*/  IABS R56, R49 ;  /* 0x0000003100387213 */ /* 0x000fc40000000000 */
[----:B------:R-:W-:Y:S01]  /*0900*/  SHF.R.U32.HI R50, RZ, 0x3, R50 ;  /* 0x00000003ff327819 */ /* 0x000fe20000011632 */
[----:B------:R-:W-:Y:S01]  /*0910*/  IMAD R6, R3, R4, R9 ;  /* 0x0000000403067224 */ /* 0x000fe200078e0209 */
[----:B------:R-:W-:Y:S01]  /*0920*/  SHF.R.S32.HI R5, RZ, 0x7, R5 ;  /* 0x00000007ff057819 */ /* 0x000fe20000011405 */
[----:B------:R-:W-:-:S03]  /*0930*/  IMAD.HI.U32 R4, R0, R10, RZ ;  /* 0x0000000a00047227 */ /* 0x000fc600078e00ff */
[----:B------:R-:W-:Y:S01]  /*0940*/  ISETP.GT.U32.AND P0, PT, R3, R6, PT ;  /* 0x000000060300720c */ /* 0x000fe20003f04070 */
[----:B------:R-:W-:Y:S01]  /*0950*/  IMAD.HI.U32 R9, R0, R13, RZ ;  /* 0x0000000d00097227 */ /* 0x000fe200078e00ff */
[----:B------:R0:W-:Y:S03]  /*0960*/  STL [R1], R5 ;  /* 0x0000000501007387 */ /* 0x0001e60000100800 */
[----:B------:R-:W-:Y:S01]  /*0970*/  IMAD.MOV R12, RZ, RZ, -R4 ;  /* 0x000000ffff0c7224 */ /* 0x000fe200078e0a04 */
[----:B------:R-:W-:Y:S01]  /*0980*/  LOP3.LUT R4, R15, 0x10, RZ, 0xc0, !PT ;  /* 0x000000100f047812 */ /* 0x000fe200078ec0ff */
[----:B------:R-:W-:Y:S02]  /*0990*/  IMAD.MOV R14, RZ, RZ, -R9 ;  /* 0x000000ffff0e7224 */ /* 0x000fe400078e0a09 */
[C---:B------:R-:W-:Y:S01]  /*09a0*/  IMAD R10, R3.reuse, R12, R10 ;  /* 0x0000000c030a7224 */ /* 0x040fe200078e020a */
[----:B------:R-:W-:Y:S01]  /*09b0*/  LOP3.LUT R4, R4, 0x20, R11, 0xf8, !PT ;  /* 0x0000002004047812 */ /* 0x000fe200078ef80b */
[C---:B------:R-:W-:Y:S01]  /*09c0*/  IMAD R9, R3.reuse, R14, R13 ;  /* 0x0000000e03097224 */ /* 0x040fe200078e020d */
[----:B------:R-:W-:Y:S01]  /*09d0*/  IABS R13, R19 ;  /* 0x00000013000d7213 */ /* 0x000fe20000000000 */
[----:B------:R-:W-:Y:S01]  /*09e0*/  IMAD.MOV.U32 R12, RZ, RZ, R16 ;  /* 0x000000ffff0c7224 */ /* 0x000fe200078e0010 */
[C---:B------:R-:W-:Y:S01]  /*09f0*/  ISETP.GT.U32.AND P1, PT, R3.reuse, R10, PT ;  /* 0x0000000a0300720c */ /* 0x040fe20003f24070 */
[----:B------:R-:W-:Y:S01]  /*0a00*/  @!P0 IMAD.IADD R6, R6, 0x1, -R3 ;  /* 0x0000000106068824 */ /* 0x000fe200078e0a03 */
[----:B------:R-:W-:Y:S01]  /*0a10*/  ISETP.GT.U32.AND P6, PT, R3, R9, PT ;  /* 0x000000090300720c */ /* 0x000fe20003fc4070 */
[----:B------:R-:W-:Y:S01]  /*0a20*/  IMAD.HI.U32 R11, R0, R12, RZ ;  /* 0x0000000c000b7227 */ /* 0x000fe200078e00ff */
[----:B------:R-:W-:-:S02]  /*0a30*/  IADD3 R16, R2, 0x6c, RZ ;  /* 0x0000006c02107810 */ /* 0x000fc40007ffe0ff */
[C---:B------:R-:W-:Y:S01]  /*0a40*/  ISETP.GT.U32.AND P2, PT, R3.reuse, R6, PT ;  /* 0x000000060300720c */ /* 0x040fe20003f44070 */
[----:B------:R-:W-:Y:S01]  /*0a50*/  IMAD.MOV R11, RZ, RZ, -R11 ;  /* 0x000000ffff0b7224 */ /* 0x000fe200078e0a0b */
[----:B------:R-:W-:Y:S02]  /*0a60*/  IABS R8, R16 ;  /* 0x0000001000087213 */ /* 0x000fe40000000000 */
[----:B------:R-:W-:Y:S01]  /*0a70*/  ISETP.GE.AND P0, PT, R18, RZ, PT ;  /* 0x000000ff1200720c */ /* 0x000fe20003f06270 */
[----:B------:R-:W-:Y:S01]  /*0a80*/  IMAD R12, R3, R11, R12 ;  /* 0x0000000b030c7224 */ /* 0x000fe200078e020c */
[----:B------:R-:W-:Y:S01]  /*0a90*/  IADD3 R18, R2, 0x68, RZ ;  /* 0x0000006802127810 */ /* 0x000fe20007ffe0ff */
[--C-:B------:R-:W-:Y:S02]  /*0aa0*/  @!P1 IMAD.IADD R10, R10, 0x1, -R3.reuse ;  /* 0x000000010a0a9824 */ /* 0x100fe400078e0a03 */
[----:B------:R-:W-:Y:S01]  /*0ab0*/  @!P6 IMAD.IADD R9, R9, 0x1, -R3 ;  /* 0x000000010909e824 */ /* 0x000fe200078e0a03 */
[----:B------:R-:W-:Y:S01]  /*0ac0*/  IABS R14, R18 ;  /* 0x00000012000e7213 */ /* 0x000fe20000000000 */
[----:B------:R-:W-:Y:S01]  /*0ad0*/  IMAD.HI.U32 R7, R0, R8, RZ ;  /* 0x0000000800077227 */ /* 0x000fe200078e00ff */
[----:B------:R-:W-:-:S02]  /*0ae0*/  ISETP.GT.U32.AND P6, PT, R3, R10, PT ;  /* 0x0000000a0300720c */ /* 0x000fc40003fc4070 */
[C---:B------:R-:W-:Y:S01]  /*0af0*/  ISETP.GT.U32.AND P1, PT, R3.reuse, R9, PT ;  /* 0x000000090300720c */ /* 0x040fe20003f24070 */
[----:B------:R-:W-:Y:S02]  /*0b00*/  IMAD.MOV R7, RZ, RZ, -R7 ;  /* 0x000000ffff077224 */ /* 0x000fe400078e0a07 */
[----:B------:R-:W-:Y:S01]  /*0b10*/  @!P2 IMAD.IADD R6, R6, 0x1, -R3 ;  /* 0x000000010606a824 */ /* 0x000fe200078e0a03 */
[C---:B------:R-:W-:Y:S01]  /*0b20*/  ISETP.GT.U32.AND P2, PT, R3.reuse, R12, PT ;  /* 0x0000000c0300720c */ /* 0x040fe20003f44070 */
[----:B------:R-:W-:Y:S02]  /*0b30*/  IMAD R11, R3, R7, R8 ;  /* 0x00000007030b7224 */ /* 0x000fe400078e0208 */
[----:B------:R-:W-:-:S04]  /*0b40*/  IMAD.HI.U32 R7, R0, R14, RZ ;  /* 0x0000000e00077227 */ /* 0x000fc800078e00ff */
[----:B------:R-:W-:Y:S01]  /*0b50*/  @!P6 IMAD.IADD R10, R10, 0x1, -R3 ;  /* 0x000000010a0ae824 */ /* 0x000fe200078e0a03 */
[----:B------:R-:W-:Y:S01]  /*0b60*/  ISETP.GT.U32.AND P6, PT, R3, R11, PT ;  /* 0x0000000b0300720c */ /* 0x000fe20003fc4070 */
[----:B------:R-:W-:Y:S02]  /*0b70*/  IMAD.MOV R7, RZ, RZ, -R7 ;  /* 0x000000ffff077224 */ /* 0x000fe400078e0a07 */
[----:B------:R-:W-:Y:S01]  /*0b80*/  @!P1 IMAD.IADD R9, R9, 0x1, -R3 ;  /* 0x0000000109099824 */ /* 0x000fe200078e0a03 */
[----:B------:R-:W-:Y:S01]  /*0b90*/  ISETP.GE.AND P1, PT, R16, RZ, PT ;  /* 0x000000ff1000720c */ /* 0x000fe20003f26270 */
[----:B------:R-:W-:Y:S02]  /*0ba0*/  IMAD R14, R3, R7, R14 ;  /* 0x00000007030e7224 */ /* 0x000fe400078e020e */
[----:B------:R-:W-:Y:S02]  /*0bb0*/  IMAD.MOV.U32 R7, RZ, RZ, R6 ;  /* 0x000000ffff077224 */ /* 0x000fe400078e0006 */
[----:B------:R-:W-:-:S04]  /*0bc0*/  IMAD.HI.U32 R8, R0, R13, RZ ;  /* 0x0000000d00087227 */ /* 0x000fc800078e00ff */
[----:B------:R-:W-:Y:S02]  /*0bd0*/  @!P6 IMAD.IADD R11, R11, 0x1, -R3 ;  /* 0x000000010b0be824 */ /* 0x000fe400078e0a03 */
[----:B------:R-:W-:Y:S02]  /*0be0*/  @!P5 IMAD.MOV R7, RZ, RZ, -R7 ;  /* 0x000000ffff07d224 */ /* 0x000fe400078e0a07 */
[----:B------:R-:W-:Y:S01]  /*0bf0*/  @!P2 IMAD.IADD R12, R12, 0x1, -R3 ;  /* 0x000000010c0ca824 */ /* 0x000fe200078e0a03 */
[C---:B------:R-:W-:Y:S01]  /*0c00*/  ISETP.GT.U32.AND P5, PT, R3.reuse, R11, PT ;  /* 0x0000000b0300720c */ /* 0x040fe20003fa4070 */
[----:B------:R-:W-:Y:S01]  /*0c10*/  IMAD.HI.U32 R16, R0, R17, RZ ;  /* 0x0000001100107227 */ /* 0x000fe200078e00ff */
[----:B------:R-:W-:Y:S02]  /*0c20*/  ISETP.GE.AND P2, PT, R18, RZ, PT ;  /* 0x000000ff1200720c */ /* 0x000fe40003f46270 */
[----:B------:R-:W-:Y:S01]  /*0c30*/  ISETP.GT.U32.AND P6, PT, R3, R12, PT ;  /* 0x0000000c0300720c */ /* 0x000fe20003fc4070 */
[----:B------:R-:W-:Y:S01]  /*0c40*/  IMAD.MOV R6, RZ, RZ, -R8 ;  /* 0x000000ffff067224 */ /* 0x000fe200078e0a08 */
[----:B------:R-:W-:Y:S01]  /*0c50*/  IABS R18, R22 ;  /* 0x0000001600127213 */ /* 0x000fe20000000000 */
[----:B------:R-:W-:-:S02]  /*0c60*/  IMAD.MOV.U32 R8, RZ, RZ, R10 ;  /* 0x000000ffff087224 */ /* 0x000fc400078e000a */
[----:B------:R-:W-:Y:S02]  /*0c70*/  IMAD.MOV R16, RZ, RZ, -R16 ;  /* 0x000000ffff107224 */ /* 0x000fe400078e0a10 */
[C---:B------:R-:W-:Y:S02]  /*0c80*/  IMAD R13, R3.reuse, R6, R13 ;  /* 0x00000006030d7224 */ /* 0x040fe400078e020d */
[----:B------:R-:W-:Y:S01]  /*0c90*/  @!P3 IMAD.MOV R8, RZ, RZ, -R8 ;  /* 0x000000ffff08b224 */ /* 0x000fe200078e0a08 */
[C---:B------:R-:W-:Y:S01]  /*0ca0*/  ISETP.GT.U32.AND P3, PT, R3.reuse, R14, PT ;  /* 0x0000000e0300720c */ /* 0x040fe20003f64070 */
[----:B------:R-:W-:Y:S01]  /*0cb0*/  IMAD R6, R3, R16, R17 ;  /* 0x0000001003067224 */ /* 0x000fe200078e0211 */
[----:B------:R-:W-:Y:S01]  /*0cc0*/  IABS R17, R21 ;  /* 0x0000001500117213 */ /* 0x000fe20000000000 */
[--C-:B------:R-:W-:Y:S02]  /*0cd0*/  @!P5 IMAD.IADD R11, R11, 0x1, -R3.reuse ;  /* 0x000000010b0bd824 */ /* 0x100fe400078e0a03 */
[----:B------:R-:W-:Y:S01]  /*0ce0*/  @!P6 IMAD.IADD R12, R12, 0x1, -R3 ;  /* 0x000000010c0ce824 */ /* 0x000fe200078e0a03 */
[C---:B------:R-:W-:Y:S01]  /*0cf0*/  ISETP.GT.U32.AND P5, PT, R3.reuse, R6, PT ;  /* 0x000000060300720c */ /* 0x040fe20003fa4070 */
[----:B------:R-:W-:Y:S01]  /*0d00*/  @!P4 IMAD.MOV R9, RZ, RZ, -R9 ;  /* 0x000000ffff09c224 */ /* 0x000fe200078e0a09 */
[----:B------:R-:W-:Y:S01]  /*0d10*/  ISETP.GT.U32.AND P4, PT, R3, R13, PT ;  /* 0x0000000d0300720c */ /* 0x000fe20003f84070 */
[----:B------:R-:W-:Y:S01]  /*0d20*/  IMAD.MOV.U32 R10, RZ, RZ, R12 ;  /* 0x000000ffff0a7224 */ /* 0x000fe200078e000c */
[----:B------:R-:W-:Y:S01]  /*0d30*/  ISETP.GE.AND P6, PT, R19, RZ, PT ;  /* 0x000000ff1300720c */ /* 0x000fe20003fc6270 */
[----:B------:R-:W-:Y:S01]  /*0d40*/  IMAD.HI.U32 R12, R0, R17, RZ ;  /* 0x00000011000c7227 */ /* 0x000fe200078e00ff */
[----:B------:R-:W-:-:S03]  /*0d50*/  IABS R19, R23 ;  /* 0x0000001700137213 */ /* 0x000fc60000000000 */
[--C-:B------:R-:W-:Y:S01]  /*0d60*/  @!P3 IMAD.IADD R14, R14, 0x1, -R3.reuse ;  /* 0x000000010e0eb824 */ /* 0x100fe200078e0a03 */
[----:B------:R-:W-:Y:S01]  /*0d70*/  ISETP.GE.AND P3, PT, R20, RZ, PT ;  /* 0x000000ff1400720c */ /* 0x000fe20003f66270 */
[----:B------:R-:W-:Y:S01]  /*0d80*/  @!P0 IMAD.MOV R10, RZ, RZ, -R10 ;  /* 0x000000ffff0a8224 */ /* 0x000fe200078e0a0a */
[----:B------:R-:W-:Y:S01]  /*0d90*/  IABS R20, R24 ;  /* 0x0000001800147213 */ /* 0x000fe20000000000 */
[----:B------:R-:W-:Y:S01]  /*0da0*/  @!P5 IMAD.IADD R6, R6, 0x1, -R3 ;  /* 0x000000010606d824 */ /* 0x000fe200078e0a03 */
[C---:B------:R-:W-:Y:S01]  /*0db0*/  ISETP.GT.U32.AND P0, PT, R3.reuse, R14, PT ;  /* 0x0000000e0300720c */ /* 0x040fe20003f04070 */
[----:B------:R-:W-:Y:S02]  /*0dc0*/  IMAD.MOV R16, RZ, RZ, -R12 ;  /* 0x000000ffff107224 */ /* 0x000fe400078e0a0c */
[----:B------:R-:W-:Y:S01]  /*0dd0*/  IMAD.HI.U32 R12, R0, R18, RZ ;  /* 0x00000012000c7227 */ /* 0x000fe200078e00ff */
[----:B------:R-:W-:-:S03]  /*0de0*/  ISETP.GT.U32.AND P5, PT, R3, R6, PT ;  /* 0x000000060300720c */ /* 0x000fc60003fa4070 */
[----:B------:R-:W-:Y:S02]  /*0df0*/  IMAD R17, R3, R16, R17 ;  /* 0x0000001003117224 */ /* 0x000fe400078e0211 */
[----:B------:R-:W-:Y:S02]  /*0e00*/  IMAD.MOV R12, RZ, RZ, -R12 ;  /* 0x000000ffff0c7224 */ /* 0x000fe400078e0a0c */
[--C-:B------:R-:W-:Y:S02]  /*0e10*/  @!P4 IMAD.IADD R13, R13, 0x1, -R3.reuse ;  /* 0x000000010d0dc824 */ /* 0x100fe400078e0a03 */
[--C-:B------:R-:W-:Y:S01]  /*0e20*/  @!P0 IMAD.IADD R14, R14, 0x1, -R3.reuse ;  /* 0x000000010e0e8824 */ /* 0x100fe200078e0a03 */
[C---:B------:R-:W-:Y:S01]  /*0e30*/  ISETP.GT.U32.AND P0, PT, R3.reuse, R17, PT ;  /* 0x000000110300720c */ /* 0x040fe20003f04070 */
[C---:B------:R-:W-:Y:S01]  /*0e40*/  IMAD R16, R3.reuse, R12, R18 ;  /* 0x0000000c03107224 */ /* 0x040fe200078e0212 */
[----:B------:R-:W-:Y:S01]  /*0e50*/  ISETP.GT.U32.AND P4, PT, R3, R13, PT ;  /* 0x0000000d0300720c */ /* 0x000fe20003f84070 */
[----:B------:R-:W-:-:S02]  /*0e60*/  @!P5 IMAD.IADD R6, R6, 0x1, -R3 ;  /* 0x000000010606d824 */ /* 0x000fc400078e0a03 */
[----:B------:R-:W-:Y:S01]  /*0e70*/  IMAD.HI.U32 R12, R0, R19, RZ ;  /* 0x00000013000c7227 */ /* 0x000fe200078e00ff */
[----:B------:R-:W-:-:S03]  /*0e80*/  ISETP.GT.U32.AND P5, PT, R3, R16, PT ;  /* 0x000000100300720c */ /* 0x000fc60003fa4070 */
[----:B------:R-:W-:Y:S02]  /*0e90*/  IMAD.MOV R12, RZ, RZ, -R12 ;  /* 0x000000ffff0c7224 */ /* 0x000fe400078e0a0c */
[----:B------:R-:W-:Y:S01]  /*0ea0*/  @!P1 IMAD.MOV R11, RZ, RZ, -R11 ;  /* 0x000000ffff0b9224 */ /* 0x000fe200078e0a0b */
[----:B------:R-:W-:Y:S01]  /*0eb0*/  ISETP.GE.AND P1, PT, R21, RZ, PT ;  /* 0x000000ff1500720c */ /* 0x000fe20003f26270 */
[----:B------:R-:W-:Y:S02]  /*0ec0*/  IMAD R19, R3, R12, R19 ;  /* 0x0000000c03137224 */ /* 0x000fe400078e0213 */
[--C-:B------:R-:W-:Y:S01]  /*0ed0*/  @!P0 IMAD.IADD R17, R17, 0x1, -R3.reuse ;  /* 0x0000000111118824 */ /* 0x100fe200078e0a03 */
[----:B------:R-:W-:Y:S01]  /*0ee0*/  ISETP.GE.AND P0, PT, R23, RZ, PT ;  /* 0x000000ff1700720c */ /* 0x000fe20003f06270 */
[----:B------:R-:W-:Y:S01]  /*0ef0*/  IMAD.MOV.U32 R12, RZ, RZ, R14 ;  /* 0x000000ffff0c7224 */ /* 0x000fe200078e000e */
[----:B------:R-:W-:Y:S01]  /*0f00*/  IABS R23, R26 ;  /* 0x0000001a00177213 */ /* 0x000fe20000000000 */
[--C-:B------:R-:W-:Y:S01]  /*0f10*/  @!P4 IMAD.IADD R13, R13, 0x1, -R3.reuse ;  /* 0x000000010d0dc824 */ /* 0x100fe200078e0a03 */
[----:B------:R-:W-:Y:S01]  /*0f20*/  ISETP.GE.AND P4, PT, R22, RZ, PT ;  /* 0x000000ff1600720c */ /* 0x000fe20003f86270 */
[----:B------:R-:W-:Y:S01]  /*0f30*/  @!P5 IMAD.IADD R16, R16, 0x1, -R3 ;  /* 0x000000011010d824 */ /* 0x000fe200078e0a03 */
[----:B------:R-:W-:Y:S01]  /*0f40*/  IABS R22, R25 ;  /* 0x0000001900167213 */ /* 0x000fe20000000000 */
[----:B------:R-:W-:Y:S01]  /*0f50*/  @!P2 IMAD.MOV R12, RZ, RZ, -R12 ;  /* 0x000000ffff0ca224 */ /* 0x000fe200078e0a0c */
[C---:B------:R-:W-:Y:S01]  /*0f60*/  ISETP.GT.U32.AND P2, PT, R3.reuse, R17, PT ;  /* 0x000000110300720c */ /* 0x040fe20003f44070 */
[----:B------:R-:W-:Y:S01]  /*0f70*/  IMAD.HI.U32 R14, R0, R20, RZ ;  /* 0x00000014000e7227 */ /* 0x000fe200078e00ff */
[----:B------:R-:W-:-:S03]  /*0f80*/  ISETP.GT.U32.AND P5, PT, R3, R16, PT ;  /* 0x000000100300720c */ /* 0x000fc60003fa4070 */
[----:B------:R-:W-:-:S04]  /*0f90*/  IMAD.HI.U32 R18, R0, R22, RZ ;  /* 0x0000001600127227 */ /* 0x000fc800078e00ff */
[----:B------:R-:W-:Y:S02]  /*0fa0*/  IMAD.MOV R21, RZ, RZ, -R14 ;  /* 0x000000ffff157224 */ /* 0x000fe400078e0a0e */
[----:B------:R-:W-:Y:S02]  /*0fb0*/  IMAD.MOV R18, RZ, RZ, -R18 ;  /* 0x000000ffff127224 */ /* 0x000fe400078e0a12 */
[C---:B------:R-:W-:Y:S02]  /*0fc0*/  IMAD R20, R3.reuse, R21, R20 ;  /* 0x0000001503147224 */ /* 0x040fe400078e0214 */
[----:B------:R-:W-:Y:S01]  /*0fd0*/  IMAD R18, R3, R18, R22 ;  /* 0x0000001203127224 */ /* 0x000fe200078e0216 */
[----:B------:R-:W-:Y:S01]  /*0fe0*/  IABS R22, R27 ;  /* 0x0000001b00167213 */ /* 0x000fe20000000000 */
[--C-:B------:R-:W-:Y:S01]  /*0ff0*/  @!P2 IMAD.IADD R17, R17, 0x1, -R3.reuse ;  /* 0x000000011111a824 */ /* 0x100fe200078e0a03 */
[C---:B------:R-:W-:Y:S01]  /*1000*/  ISETP.GT.U32.AND P2, PT, R3.reuse, R20, PT ;  /* 0x000000140300720c */ /* 0x040fe20003f44070 */
[----:B------:R-:W-:Y:S01]  /*1010*/  @!P5 IMAD.IADD R16, R16, 0x1, -R3 ;  /* 0x000000011010d824 */ /* 0x000fe200078e0a03 */
[C---:B------:R-:W-:Y:S01]  /*1020*/  ISETP.GT.U32.AND P5, PT, R3.reuse, R18, PT ;  /* 0x000000120300720c */ /* 0x040fe20003fa4070 */
[----:B------:R-:W-:Y:S01]  /*1030*/  @!P6 IMAD.MOV R13, RZ, RZ, -R13 ;  /* 0x000000ffff0de224 */ /* 0x000fe200078e0a0d */
[----:B------:R-:W-:Y:S01]  /*1040*/  ISETP.GT.U32.AND P6, PT, R3, R19, PT ;  /* 0x000000130300720c */ /* 0x000fe20003fc4070 */
[----:B------:R-:W-:-:S02]  /*1050*/  IMAD.MOV.U32 R14, RZ, RZ, R6 ;  /* 0x000000ffff0e7224 */ /* 0x000fc400078e0006 */
[----:B------:R-:W-:-:S04]  /*1060*/  IMAD.HI.U32 R6, R0, R23, RZ ;  /* 0x0000001700067227 */ /* 0x000fc800078e00ff */
[----:B------:R-:W-:Y:S02]  /*1070*/  IMAD.MOV R6, RZ, RZ, -R6 ;  /* 0x000000ffff067224 */ /* 0x000fe400078e0a06 */
[--C-:B------:R-:W-:Y:S02]  /*1080*/  @!P2 IMAD.IADD R20, R20, 0x1, -R3.reuse ;  /* 0x000000011414a824 */ /* 0x100fe400078e0a03 */
[----:B------:R-:W-:Y:S02]  /*1090*/  @!P5 IMAD.IADD R18, R18, 0x1, -R3 ;  /* 0x000000011212d824 */ /* 0x000fe400078e0a03 */
[C---:B------:R-:W-:Y:S01]  /*10a0*/  IMAD R21, R3.reuse, R6, R23 ;  /* 0x0000000603157224 */ /* 0x040fe200078e0217 */
[----:B------:R-:W-:Y:S01]  /*10b0*/  ISETP.GT.U32.AND P5, PT, R3, R20, PT ;  /* 0x000000140300720c */ /* 0x000fe20003fa4070 */
[----:B------:R-:W-:-:S04]  /*10c0*/  IMAD.HI.U32 R6, R0, R22, RZ ;  /* 0x0000001600067227 */ /* 0x000fc800078e00ff */
[--C-:B------:R-:W-:Y:S01]  /*10d0*/  @!P6 IMAD.IADD R19, R19, 0x1, -R3.reuse ;  /* 0x000000011313e824 */ /* 0x100fe200078e0a03 */
[----:B------:R-:W-:Y:S01]  /*10e0*/  ISETP.GE.AND P6, PT, R25, RZ, PT ;  /* 0x000000ff1900720c */ /* 0x000fe20003fc6270 */
[----:B------:R-:W-:Y:S01]  /*10f0*/  IMAD.MOV R6, RZ, RZ, -R6 ;  /* 0x000000ffff067224 */ /* 0x000fe200078e0a06 */
[----:B------:R-:W-:Y:S01]  /*1100*/  IABS R25, R29 ;  /* 0x0000001d00197213 */ /* 0x000fe20000000000 */
[----:B------:R-:W-:Y:S01]  /*1110*/  @!P3 IMAD.MOV R14, RZ, RZ, -R14 ;  /* 0x000000ffff0eb224 */ /* 0x000fe200078e0a0e */
[C---:B------:R-:W-:Y:S01]  /*1120*/  ISETP.GT.U32.AND P2, PT, R3.reuse, R19, PT ;  /* 0x000000130300720c */ /* 0x040fe20003f44070 */
[C---:B------:R-:W-:Y:S01]  /*1130*/  IMAD R22, R3.reuse, R6, R22 ;  /* 0x0000000603167224 */ /* 0x040fe200078e0216 */
[----:B------:R-:W-:Y:S01]  /*1140*/  ISETP.GE.AND P3, PT, R24, RZ, PT ;  /* 0x000000ff1800720c */ /* 0x000fe20003f66270 */
[----:B------:R-:W-:Y:S01]  /*1150*/  @!P5 IMAD.IADD R20, R20, 0x1, -R3 ;  /* 0x000000011414d824 */ /* 0x000fe200078e0a03 */
[----:B------:R-:W-:Y:S01]  /*1160*/  IABS R24, R28 ;  /* 0x0000001c00187213 */ /* 0x000fe20000000000 */
[----:B------:R-:W-:Y:S01]  /*1170*/  IMAD.HI.U32 R23, R0, R25, RZ ;  /* 0x0000001900177227 */ /* 0x000fe200078e00ff */
[----:B------:R-:W-:-:S03]  /*1180*/  ISETP.GT.U32.AND P5, PT, R3, R22, PT ;  /* 0x000000160300720c */ /* 0x000fc60003fa4070 */
[----:B------:R-:W-:-:S04]  /*1190*/  IMAD.HI.U32 R6, R0, R24, RZ ;  /* 0x0000001800067227 */ /* 0x000fc800078e00ff */
[----:B------:R-:W-:Y:S02]  /*11a0*/  IMAD.MOV R6, RZ, RZ, -R6 ;  /* 0x000000ffff067224 */ /* 0x000fe400078e0a06 */
[----:B------:R-:W-:Y:S01]  /*11b0*/  @!P2 IMAD.IADD R19, R19, 0x1, -R3 ;  /* 0x000000011313a824 */ /* 0x000fe200078e0a03 */
[----:B------:R-:W-:Y:S01]  /*11c0*/  ISETP.GE.AND P2, PT, R26, RZ, PT ;  /* 0x000000ff1a00720c */ /* 0x000fe20003f46270 */
[----:B------:R-:W-:Y:S02]  /*11d0*/  IMAD.MOV R26, RZ, RZ, -R23 ;  /* 0x000000ffff1a7224 */ /* 0x000fe400078e0a17 */
[----:B------:R-:W-:Y:S01]  /*11e0*/  @!P1 IMAD.MOV R17, RZ, RZ, -R17 ;  /* 0x000000ffff119224 */ /* 0x000fe200078e0a11 */
[C---:B------:R-:W-:Y:S01]  /*11f0*/  ISETP.GT.U32.AND P1, PT, R3.reuse, R18, PT ;  /* 0x000000120300720c */ /* 0x040fe20003f24070 */
[C---:B------:R-:W-:Y:S01]  /*1200*/  IMAD R23, R3.reuse, R6, R24 ;  /* 0x0000000603177224 */ /* 0x040fe200078e0218 */
[----:B------:R-:W-:Y:S01]  /*1210*/  IABS R6, R30 ;  /* 0x0000001e00067213 */ /* 0x000fe20000000000 */
[----:B------:R-:W-:Y:S01]  /*1220*/  @!P4 IMAD.MOV R16, RZ, RZ, -R16 ;  /* 0x000000ffff10c224 */ /* 0x000fe200078e0a10 */
[----:B------:R-:W-:Y:S01]  /*1230*/  ISETP.GT.U32.AND P4, PT, R3, R21, PT ;  /* 0x000000150300720c */ /* 0x000fe20003f84070 */
[----:B------:R-:W-:-:S02]  /*1240*/  @!P5 IMAD.IADD R22, R22, 0x1, -R3 ;  /* 0x000000011616d824 */ /* 0x000fc400078e0a03 */
[C---:B------:R-:W-:Y:S02]  /*1250*/  IMAD R24, R3.reuse, R26, R25 ;  /* 0x0000001a03187224 */ /* 0x040fe400078e0219 */
[----:B------:R-:W-:Y:S01]  /*1260*/  IMAD.MOV.U32 R25, RZ, RZ, R6 ;  /* 0x000000ffff197224 */ /* 0x000fe200078e0006 */
[C---:B------:R-:W-:Y:S01]  /*1270*/  ISETP.GT.U32.AND P5, PT, R3.reuse, R22, PT ;  /* 0x000000160300720c */ /* 0x040fe20003fa4070 */
[----:B------:R-:W-:Y:S01]  /*1280*/  @!P3 IMAD.MOV R20, RZ, RZ, -R20 ;  /* 0x000000ffff14b224 */ /* 0x000fe200078e0a14 */
[----:B------:R-:W-:Y:S01]  /*1290*/  ISETP.GT.U32.AND P3, PT, R3, R23, PT ;  /* 0x000000170300720c */ /* 0x000fe20003f64070 */
[----:B------:R-:W-:-:S04]  /*12a0*/  IMAD.HI.U32 R6, R0, R25, RZ ;  /* 0x0000001900067227 */ /* 0x000fc800078e00ff */
[--C-:B------:R-:W-:Y:S01]  /*12b0*/  @!P1 IMAD.IADD R18, R18, 0x1, -R3.reuse ;  /* 0x0000000112129824 */ /* 0x100fe200078e0a03 */
[----:B------:R-:W-:Y:S01]  /*12c0*/  ISETP.GE.AND P1, PT, R27, RZ, PT ;  /* 0x000000ff1b00720c */ /* 0x000fe20003f26270 */
[----:B------:R-:W-:Y:S01]  /*12d0*/  IMAD.MOV R6, RZ, RZ, -R6 ;  /* 0x000000ffff067224 */ /* 0x000fe200078e0a06 */
[----:B------:R-:W-:Y:S01]  /*12e0*/  IABS R27, R32 ;  /* 0x00000020001b7213 */ /* 0x000fe20000000000 */
[----:B------:R-:W-:Y:S01]  /*12f0*/  @!P4 IMAD.IADD R21, R21, 0x1, -R3 ;  /* 0x000000011515c824 */ /* 0x000fe200078e0a03 */
[----:B------:R-:W-:Y:S01]  /*1300*/  ISETP.GE.AND P4, PT, R28, RZ, PT ;  /* 0x000000ff1c00720c */ /* 0x000fe20003f86270 */
[----:B------:R-:W-:Y:S01]  /*1310*/  @!P6 IMAD.MOV R18, RZ, RZ, -R18 ;  /* 0x000000ffff12e224 */ /* 0x000fe200078e0a12 */
[C---:B------:R-:W-:Y:S01]  /*1320*/  ISETP.GT.U32.AND P6, PT, R3.reuse, R24, PT ;  /* 0x000000180300720c */ /* 0x040fe20003fc4070 */
[----:B------:R-:W-:Y:S01]  /*1330*/  IMAD R25, R3, R6, R25 ;  /* 0x0000000603197224 */ /* 0x000fe200078e0219 */
[----:B------:R-:W-:Y:S01]  /*1340*/  IADD3 R28, R2, 0x34, RZ ;  /* 0x00000034021c7810 */ /* 0x000fe20007ffe0ff */
[----:B------:R-:W-:-:S02]  /*1350*/  @!P5 IMAD.IADD R22, R22, 0x1, -R3 ;  /* 0x000000011616d824 */ /* 0x000fc400078e0a03 */
[----:B------:R-:W-:Y:S01]  /*1360*/  @!P3 IMAD.IADD R23, R23, 0x1, -R3 ;  /* 0x000000011717b824 */ /* 0x000fe200078e0a03 */
[C---:B------:R-:W-:Y:S01]  /*1370*/  ISETP.GT.U32.AND P5, PT, R3.reuse, R25, PT ;  /* 0x000000190300720c */ /* 0x040fe20003fa4070 */
[----:B------:R-:W-:Y:S01]  /*1380*/  @!P0 IMAD.MOV R19, RZ, RZ, -R19 ;  /* 0x000000ffff138224 */ /* 0x000fe200078e0a13 */
[----:B------:R-:W-:Y:S01]  /*1390*/  IABS R26, R28 ;  /* 0x0000001c001a7213 */ /* 0x000fe20000000000 */
[----:B------:R-:W-:Y:S01]  /*13a0*/  @!P1 IMAD.MOV R22, RZ, RZ, -R22 ;  /* 0x000000ffff169224 */ /* 0x000fe200078e0a16 */
[----:B------:R-:W-:Y:S02]  /*13b0*/  ISETP.GT.U32.AND P0, PT, R3, R21, PT ;  /* 0x000000150300720c */ /* 0x000fe40003f04070 */
[----:B------:R-:W-:Y:S01]  /*13c0*/  ISETP.GE.AND P3, PT, R30, RZ, PT ;  /* 0x000000ff1e00720c */ /* 0x000fe20003f66270 */
[----:B------:R-:W-:Y:S01]  /*13d0*/  IMAD.HI.U32 R6, R0, R26, RZ ;  /* 0x0000001a00067227 */ /* 0x000fe200078e00ff */
[----:B------:R-:W-:-:S03]  /*13e0*/  IABS R30, R33 ;  /* 0x00000021001e7213 */ /* 0x000fc60000000000 */
[--C-:B------:R-:W-:Y:S01]  /*13f0*/  @!P6 IMAD.IADD R24, R24, 0x1, -R3.reuse ;  /* 0x000000011818e824 */ /* 0x100fe200078e0a03 */
[----:B------:R-:W-:Y:S01]  /*1400*/  ISETP.GT.U32.AND P6, PT, R3, R23, PT ;  /* 0x000000170300720c */ /* 0x000fe20003fc4070 */
[----:B------:R-:W-:Y:S02]  /*1410*/  IMAD.MOV R6, RZ, RZ, -R6 ;  /* 0x000000ffff067224 */ /* 0x000fe400078e0a06 */
[----:B------:R-:W-:Y:S01]  /*1420*/  @!P5 IMAD.IADD R25, R25, 0x1, -R3 ;  /* 0x000000011919d824 */ /* 0x000fe200078e0a03 */
[C---:B------:R-:W-:Y:S01]  /*1430*/  ISETP.GT.U32.AND P5, PT, R3.reuse, R24, PT ;  /* 0x000000180300720c */ /* 0x040fe20003fa4070 */
[C---:B------:R-:W-:Y:S02]  /*1440*/  IMAD R26, R3.reuse, R6, R26 ;  /* 0x00000006031a7224 */ /* 0x040fe400078e021a */
[----:B------:R-:W-:Y:S01]  /*1450*/  IMAD.HI.U32 R6, R0, R27, RZ ;  /* 0x0000001b00067227 */ /* 0x000fe200078e00ff */
[----:B------:R-:W-:-:S03]  /*1460*/  ISETP.GT.U32.AND P1, PT, R3, R25, PT ;  /* 0x000000190300720c */ /* 0x000fc60003f24070 */
[----:B------:R-:W-:Y:S02]  /*1470*/  IMAD.MOV R6, RZ, RZ, -R6 ;  /* 0x000000ffff067224 */ /* 0x000fe400078e0a06 */
[----:B------:R-:W-:Y:S01]  /*1480*/  @!P6 IMAD.IADD R23, R23, 0x1, -R3 ;  /* 0x000000011717e824 */ /* 0x000fe200078e0a03 */
[C---:B------:R-:W-:Y:S01]  /*1490*/  ISETP.GT.U32.AND P6, PT, R3.reuse, R26, PT ;  /* 0x0000001a0300720c */ /* 0x040fe20003fc4070 */
[----:B------:R-:W-:Y:S02]  /*14a0*/  IMAD R27, R3, R6, R27 ;  /* 0x00000006031b7224 */ /* 0x000fe400078e021b */
[--C-:B------:R-:W-:Y:S02]  /*14b0*/  @!P5 IMAD.IADD R24, R24, 0x1, -R3.reuse ;  /* 0x000000011818d824 */ /* 0x100fe400078e0a03 */
[----:B------:R-:W-:Y:S01]  /*14c0*/  @!P0 IMAD.IADD R21, R21, 0x1, -R3 ;  /* 0x0000000115158824 */ /* 0x000fe200078e0a03 */
[----:B------:R-:W-:Y:S01]  /*14d0*/  ISETP.GT.U32.AND P5, PT, R3, R27, PT ;  /* 0x0000001b0300720c */ /* 0x000fe20003fa4070 */
[----:B------:R-:W-:Y:S01]  /*14e0*/  IMAD.HI.U32 R6, R0, R30, RZ ;  /* 0x0000001e00067227 */ /* 0x000fe200078e00ff */
[----:B------:R-:W-:-:S02]  /*14f0*/  ISETP.GE.AND P0, PT, R29, RZ, PT ;  /* 0x000000ff1d00720c */ /* 0x000fc40003f06270 */
[----:B------:R-:W-:Y:S01]  /*1500*/  IABS R29, c[0x0][0x178] ;  /* 0x00005e00001d7a13 */ /* 0x000fe20000000000 */
[----:B------:R-:W-:Y:S01]  /*1510*/  @!P2 IMAD.MOV R21, RZ, RZ, -R21 ;  /* 0x000000ffff15a224 */ /* 0x000fe200078e0a15 */
[----:B------:R-:W-:Y:S01]  /*1520*/  ISETP.GE.AND P2, PT, R28, RZ, PT ;  /* 0x000000ff1c00720c */ /* 0x000fe20003f46270 */
[--C-:B------:R-:W-:Y:S01]  /*1530*/  @!P6 IMAD.IADD R26, R26, 0x1, -R3.reuse ;  /* 0x000000011a1ae824 */ /* 0x100fe200078e0a03 */
[----:B------:R-:W-:Y:S01]  /*1540*/  ISETP.GE.AND P6, PT, R33, RZ, PT ;  /* 0x000000ff2100720c */ /* 0x000fe20003fc6270 */
[----:B------:R-:W-:Y:S01]  /*1550*/  IMAD.HI.U32 R28, R0, R31, RZ ;  /* 0x0000001f001c7227 */ /* 0x000fe200078e00ff */
[----:B------:R-:W1:Y:S03]  /*1560*/  I2F.RP R33, R29 ;  /* 0x0000001d00217306 */ /* 0x000e660000209400 */
[----:B------:R-:W-:Y:S02]  /*1570*/  @!P5 IMAD.IADD R27, R27, 0x1, -R3 ;  /* 0x000000011b1bd824 */ /* 0x000fe400078e0a03 */
[----:B------:R-:W-:-:S02]  /*1580*/  IMAD.MOV R6, RZ, RZ, -R6 ;  /* 0x000000ffff067224 */ /* 0x000fc400078e0a06 */
[----:B------:R-:W-:Y:S01]  /*1590*/  @!P1 IMAD.IADD R25, R25, 0x1, -R3 ;  /* 0x0000000119199824 */ /* 0x000fe200078e0a03 */
[C---:B------:R-:W-:Y:S01]  /*15a0*/  ISETP.GT.U32.AND P5, PT, R3.reuse, R27, PT ;  /* 0x0000001b0300720c */ /* 0x040fe20003fa4070 */
[----:B------:R-:W-:Y:S01]  /*15b0*/  @!P4 IMAD.MOV R23, RZ, RZ, -R23 ;  /* 0x000000ffff17c224 */ /* 0x000fe200078e0a17 */
[----:B------:R-:W-:Y:S01]  /*15c0*/  ISETP.GE.AND P1, PT, R32, RZ, PT ;  /* 0x000000ff2000720c */ /* 0x000fe20003f26270 */
[----:B------:R-:W-:Y:S01]  /*15d0*/  IMAD.MOV R32, RZ, RZ, -R28 ;  /* 0x000000ffff207224 */ /* 0x000fe200078e0a1c */
[C---:B------:R-:W-:Y:S01]  /*15e0*/  ISETP.GT.U32.AND P4, PT, R3.reuse, R26, PT ;  /* 0x0000001a0300720c */ /* 0x040fe20003f84070 */
[C---:B------:R-:W-:Y:S01]  /*15f0*/  IMAD R28, R3.reuse, R6, R30 ;  /* 0x00000006031c7224 */ /* 0x040fe200078e021e */
[C---:B------:R-:W-:Y:S01]  /*1600*/  IADD3 R30, R2.reuse, 0x24, RZ ;  /* 0x00000024021e7810 */ /* 0x040fe20007ffe0ff */
[----:B------:R-:W-:Y:S01]  /*1610*/  IMAD R6, R3, R32, R31 ;  /* 0x0000002003067224 */ /* 0x000fe200078e021f */
[----:B-1----:R-:W1:Y:S01]  /*1620*/  MUFU.RCP R33, R33 ;  /* 0x0000002100217308 */ /* 0x002e620000001000 */
[----:B------:R-:W-:Y:S01]  /*1630*/  IADD3 R31, R2, 0x20, RZ ;  /* 0x00000020021f7810 */ /* 0x000fe20007ffe0ff */
[----:B------:R-:W-:Y:S01]  /*1640*/  @!P0 IMAD.MOV R24, RZ, RZ, -R24 ;  /* 0x000000ffff188224 */ /* 0x000fe200078e0a18 */
[----:B------:R-:W-:Y:S01]  /*1650*/  ISETP.GE.AND P0, PT, R34, RZ, PT ;  /* 0x000000ff2200720c */ /* 0x000fe20003f06270 */
[----:B------:R-:W-:Y:S01]  /*1660*/  @!P3 IMAD.MOV R25, RZ, RZ, -R25 ;  /* 0x000000ffff19b224 */ /* 0x000fe200078e0a19 */
[----:B------:R-:W-:Y:S01]  /*1670*/  IABS R34, R30 ;  /* 0x0000001e00227213 */ /* 0x000fe20000000000 */
[----:B------:R-:W-:Y:S01]  /*1680*/  @!P5 IMAD.IADD R27, R27, 0x1, -R3 ;  /* 0x000000011b1bd824 */ /* 0x000fe200078e0a03 */
[----:B------:R-:W-:-:S02]  /*1690*/  ISETP.GT.U32.AND P5, PT, R3, R28, PT ;  /* 0x0000001c0300720c */ /* 0x000fc40003fa4070 */
[----:B------:R-:W-:Y:S01]  /*16a0*/  IABS R36, R31 ;  /* 0x0000001f00247213 */ /* 0x000fe20000000000 */
[----:B------:R-:W-:Y:S01]  /*16b0*/  @!P1 IMAD.MOV R27, RZ, RZ, -R27 ;  /* 0x000000ffff1b9224 */ /* 0x000fe200078e0a1b */
[----:B------:R-:W-:Y:S01]  /*16c0*/  ISETP.GT.U32.AND P1, PT, R3, R6, PT ;  /* 0x000000060300720c */ /* 0x000fe20003f24070 */
[----:B------:R-:W-:Y:S01]  /*16d0*/  @!P4 IMAD.IADD R26, R26, 0x1, -R3 ;  /* 0x000000011a1ac824 */ /* 0x000fe200078e0a03 */
[----:B------:R-:W-:Y:S01]  /*16e0*/  ISETP.GE.AND P3, PT, R30, RZ, PT ;  /* 0x000000ff1e00720c */ /* 0x000fe20003f66270 */
[----:B------:R-:W-:Y:S01]  /*16f0*/  IMAD.HI.U32 R30, R0, R34, RZ ;  /* 0x00000022001e7227 */ /* 0x000fe200078e00ff */
[----:B------:R-:W-:Y:S02]  /*1700*/  ISETP.GE.AND P4, PT, R31, RZ, PT ;  /* 0x000000ff1f00720c */ /* 0x000fe40003f86270 */
[----:B------:R-:W-:Y:S01]  /*1710*/  IADD3 R32, R2, 0x1c, RZ ;  /* 0x0000001c02207810 */ /* 0x000fe20007ffe0ff */
[----:B------:R-:W-:Y:S01]  /*1720*/  IMAD.HI.U32 R31, R0, R36, RZ ;  /* 0x00000024001f7227 */ /* 0x000fe200078e00ff */
[----:B-1----:R-:W-:-:S02]  /*1730*/  IADD3 R35, R33, 0xffffffe, RZ ;  /* 0x0ffffffe21237810 */ /* 0x002fc40007ffe0ff */
[----:B------:R-:W-:Y:S01]  /*1740*/  IABS R37, R32 ;  /* 0x0000002000257213 */ /* 0x000fe20000000000 */
[----:B------:R-:W-:Y:S02]  /*1750*/  @!P5 IMAD.IADD R28, R28, 0x1, -R3 ;  /* 0x000000011c1cd824 */ /* 0x000fe400078e0a03 */
[----:B------:R-:W-:Y:S02]  /*1760*/  IMAD.MOV R30, RZ, RZ, -R30 ;  /* 0x000000ffff1e7224 */ /* 0x000fe400078e0a1e */
[----:B------:R-:W-:Y:S01]  /*1770*/  IMAD.MOV R33, RZ, RZ, -R31 ;  /* 0x000000ffff217224 */ /* 0x000fe200078e0a1f */
[C---:B------:R-:W-:Y:S01]  /*1780*/  ISETP.GT.U32.AND P5, PT, R3.reuse, R28, PT ;  /* 0x0000001c0300720c */ /* 0x040fe20003fa4070 */
[----:B------:R-:W-:Y:S01]  /*1790*/  @!P2 IMAD.MOV R26, RZ, RZ, -R26 ;  /* 0x000000ffff1aa224 */ /* 0x000fe200078e0a1a */
[----:B------:R-:W-:Y:S01]  /*17a0*/  ISETP.GE.AND P2, PT, R32, RZ, PT ;  /* 0x000000ff2000720c */ /* 0x000fe20003f46270 */
[----:B------:R-:W-:Y:S01]  /*17b0*/  IMAD R32, R3, R30, R34 ;  /* 0x0000001e03207224 */ /* 0x000fe200078e0222 */
[----:B------:R-:W1:Y:S01]  /*17c0*/  F2I.FTZ.U32.TRUNC.NTZ R31, R35 ;  /* 0x00000023001f7305 */ /* 0x000e62000021f000 */
[----:B------:R-:W-:-:S02]  /*17d0*/  @!P1 IMAD.IADD R6, R6, 0x1, -R3 ;  /* 0x0000000106069824 */ /* 0x000fc400078e0a03 */
[C---:B------:R-:W-:Y:S01]  /*17e0*/  IMAD R34, R3.reuse, R33, R36 ;  /* 0x0000002103227224 */ /* 0x040fe200078e0224 */
[----:B------:R-:W-:Y:S01]  /*17f0*/  IADD3 R33, R2, 0x18, RZ ;  /* 0x0000001802217810 */ /* 0x000fe20007ffe0ff */
[----:B------:R-:W-:Y:S01]  /*1800*/  IMAD.MOV.U32 R36, RZ, RZ, R37 ;  /* 0x000000ffff247224 */ /* 0x000fe200078e0025 */
[C---:B------:R-:W-:Y:S02]  /*1810*/  ISETP.GT.U32.AND P1, PT, R3.reuse, R6, PT ;  /* 0x000000060300720c */ /* 0x040fe40003f24070 */
[----:B------:R-:W-:Y:S01]  /*1820*/  IABS R38, R33 ;  /* 0x0000002100267213 */ /* 0x000fe20000000000 */
[----:B------:R-:W-:Y:S01]  /*1830*/  @!P5 IMAD.IADD R28, R28, 0x1, -R3 ;  /* 0x000000011c1cd824 */ /* 0x000fe200078e0a03 */
[----:B------:R-:W-:Y:S01]  /*1840*/  ISETP.GT.U32.AND P5, PT, R3, R32, PT ;  /* 0x000000200300720c */ /* 0x000fe20003fa4070 */
[----:B------:R-:W-:Y:S01]  /*1850*/  IMAD.HI.U32 R30, R0, R36, RZ ;  /* 0x00000024001e7227 */ /* 0x000fe200078e00ff */
[----:B------:R-:W-:-:S03]  /*1860*/  IADD3 R37, R2, 0x14, RZ ;  /* 0x0000001402257810 */ /* 0x000fc60007ffe0ff */
[----:B------:R-:W-:Y:S01]  /*1870*/  IMAD.MOV R30, RZ, RZ, -R30 ;  /* 0x000000ffff1e7224 */ /* 0x000fe200078e0a1e */
[----:B------:R-:W-:Y:S01]  /*1880*/  IABS R42, R37 ;  /* 0x00000025002a7213 */ /* 0x000fe20000000000 */
[----:B------:R-:W-:Y:S02]  /*1890*/  @!P6 IMAD.MOV R28, RZ, RZ, -R28 ;  /* 0x000000ffff1ce224 */ /* 0x000fe400078e0a1c */
[C---:B------:R-:W-:Y:S02]  /*18a0*/  IMAD R36, R3.reuse, R30, R36 ;  /* 0x0000001e03247224 */ /* 0x040fe400078e0224 */
[--C-:B------:R-:W-:Y:S01]  /*18b0*/  @!P1 IMAD.IADD R6, R6, 0x1, -R3.reuse ;  /* 0x0000000106069824 */ /* 0x100fe200078e0a03 */
[C---:B------:R-:W-:Y:S01]  /*18c0*/  ISETP.GT.U32.AND P1, PT, R3.reuse, R34, PT ;  /* 0x000000220300720c */ /* 0x040fe20003f24070 */
[----:B------:R-:W-:Y:S01]  /*18d0*/  @!P5 IMAD.IADD R32, R32, 0x1, -R3 ;  /* 0x000000012020d824 */ /* 0x000fe200078e0a03 */
[----:B------:R-:W-:Y:S01]  /*18e0*/  ISETP.GT.U32.AND P5, PT, R3, R36, PT ;  /* 0x000000240300720c */ /* 0x000fe20003fa4070 */
[----:B-1----:R-:W-:-:S02]  /*18f0*/  IMAD.MOV R40, RZ, RZ, -R31 ;  /* 0x000000ffff287224 */ /* 0x002fc400078e0a1f */
[----:B------:R-:W-:Y:S01]  /*1900*/  IMAD.HI.U32 R35, R0, R38, RZ ;  /* 0x0000002600237227 */ /* 0x000fe200078e00ff */
[----:B------:R-:W-:-:S03]  /*1910*/  ISETP.GT.U32.AND P6, PT, R3, R32, PT ;  /* 0x000000200300720c */ /* 0x000fc60003fc4070 */
[----:B------:R-:W-:Y:S02]  /*1920*/  IMAD R45, R40, R29, RZ ;  /* 0x0000001d282d7224 */ /* 0x000fe400078e02ff */
[----:B------:R-:W-:Y:S02]  /*1930*/  IMAD.MOV R40, RZ, RZ, -R35 ;  /* 0x000000ffff287224 */ /* 0x000fe400078e0a23 */
[----:B------:R-:W-:Y:S02]  /*1940*/  IMAD.MOV.U32 R30, RZ, RZ, RZ ;  /* 0x000000ffff1e7224 */ /* 0x000fe400078e00ff */
[----:B------:R-:W-:-:S04]  /*1950*/  IMAD.HI.U32 R39, R0, R42, RZ ;  /* 0x0000002a00277227 */ /* 0x000fc800078e00ff */
[--C-:B------:R-:W-:Y:S02]  /*1960*/  @!P1 IMAD.IADD R34, R34, 0x1, -R3.reuse ;  /* 0x0000000122229824 */ /* 0x100fe400078e0a03 */
[----:B------:R-:W-:Y:S02]  /*1970*/  @!P5 IMAD.IADD R36, R36, 0x1, -R3 ;  /* 0x000000012424d824 */ /* 0x000fe400078e0a03 */
[----:B------:R-:W-:Y:S01]  /*1980*/  IMAD.HI.U32 R35, R0, R43, RZ ;  /* 0x0000002b00237227 */ /* 0x000fe200078e00ff */
[C---:B------:R-:W-:Y:S02]  /*1990*/  ISETP.GT.U32.AND P1, PT, R3.reuse, R34, PT ;  /* 0x000000220300720c */ /* 0x040fe40003f24070 */
[C---:B------:R-:W-:Y:S01]  /*19a0*/  ISETP.GT.U32.AND P5, PT, R3.reuse, R36, PT ;  /* 0x000000240300720c */ /* 0x040fe20003fa4070 */
[----:B------:R-:W-:Y:S02]  /*19b0*/  IMAD R38, R3, R40, R38 ;  /* 0x0000002803267224 */ /* 0x000fe400078e0226 */
[----:B------:R-:W-:Y:S01]  /*19c0*/  IMAD.HI.U32 R31, R31, R45, R30 ;  /* 0x0000002d1f1f7227 */ /* 0x000fe200078e001e */
[----:B------:R-:W-:-:S03]  /*19d0*/  IADD3 R45, R2, 0x4, RZ ;  /* 0x00000004022d7810 */ /* 0x000fc60007ffe0ff */
[----:B------:R-:W-:Y:S01]  /*19e0*/  IMAD.MOV R39, RZ, RZ, -R39 ;  /* 0x000000ffff277224 */ /* 0x000fe200078e0a27 */
[----:B------:R-:W-:Y:S01]  /*19f0*/  IABS R48, R45 ;  /* 0x0000002d00307213 */ /* 0x000fe20000000000 */
[----:B------:R-:W-:Y:S02]  /*1a00*/  IMAD.MOV R30, RZ, RZ, -R35 ;  /* 0x000000ffff1e7224 */ /* 0x000fe400078e0a23 */
[----:B------:R-:W-:Y:S01]  /*1a10*/  @!P6 IMAD.IADD R32, R32, 0x1, -R3 ;  /* 0x000000012020e824 */ /* 0x000fe200078e0a03 */
[C---:B------:R-:W-:Y:S01]  /*1a20*/  ISETP.GT.U32.AND P6, PT, R3.reuse, R38, PT ;  /* 0x000000260300720c */ /* 0x040fe20003fc4070 */
[C---:B------:R-:W-:Y:S01]  /*1a30*/  IMAD R40, R3.reuse, R39, R42 ;  /* 0x0000002703287224 */ /* 0x040fe200078e022a */
[C---:B------:R-:W-:Y:S01]  /*1a40*/  IADD3 R39, R2.reuse, 0xc, RZ ;  /* 0x0000000c02277810 */ /* 0x040fe20007ffe0ff */
[C---:B------:R-:W-:Y:S01]  /*1a50*/  IMAD R42, R3.reuse, R30, R43 ;  /* 0x0000001e032a7224 */ /* 0x040fe200078e022b */
[----:B------:R-:W-:Y:S01]  /*1a60*/  IADD3 R43, R2, 0x8, RZ ;  /* 0x00000008022b7810 */ /* 0x000fe20007ffe0ff */
[--C-:B------:R-:W-:Y:S01]  /*1a70*/  @!P1 IMAD.IADD R34, R34, 0x1, -R3.reuse ;  /* 0x0000000122229824 */ /* 0x100fe200078e0a03 */
[----:B------:R-:W-:Y:S01]  /*1a80*/  IABS R44, R39 ;  /* 0x00000027002c7213 */ /* 0x000fe20000000000 */
[----:B------:R-:W-:Y:S01]  /*1a90*/  @!P5 IMAD.IADD R36, R36, 0x1, -R3 ;  /* 0x000000012424d824 */ /* 0x000fe200078e0a03 */
[----:B------:R-:W-:Y:S01]  /*1aa0*/  IABS R46, R43 ;  /* 0x0000002b002e7213 */ /* 0x000fe20000000000 */
[----:B------:R-:W-:Y:S01]  /*1ab0*/  @!P3 IMAD.MOV R32, RZ, RZ, -R32 ;  /* 0x000000ffff20b224 */ /* 0x000fe200078e0a20 */
[----:B------:R-:W-:Y:S01]  /*1ac0*/  ISETP.GE.AND P1, PT, R2, RZ, PT ;  /* 0x000000ff0200720c */ /* 0x000fe20003f26270 */
[----:B------:R-:W-:Y:S01]  /*1ad0*/  IMAD.HI.U32 R2, R0, R44, RZ ;  /* 0x0000002c00027227 */ /* 0x000fe200078e00ff */
[----:B------:R-:W-:-:S03]  /*1ae0*/  ISETP.GT.U32.AND P5, PT, R3, R40, PT ;  /* 0x000000280300720c */ /* 0x000fc60003fa4070 */
[----:B------:R-:W-:-:S04]  /*1af0*/  IMAD.HI.U32 R30, R0, R46, RZ ;  /* 0x0000002e001e7227 */ /* 0x000fc800078e00ff */
[----:B------:R-:W-:Y:S01]  /*1b00*/  @!P6 IMAD.IADD R38, R38, 0x1, -R3 ;  /* 0x000000012626e824 */ /* 0x000fe200078e0a03 */
[C---:B------:R-:W-:Y:S01]  /*1b10*/  ISETP.GT.U32.AND P6, PT, R3.reuse, R42, PT ;  /* 0x0000002a0300720c */ /* 0x040fe20003fc4070 */
[----:B------:R-:W-:Y:S02]  /*1b20*/  IMAD.MOV R30, RZ, RZ, -R30 ;  /* 0x000000ffff1e7224 */ /* 0x000fe400078e0a1e */
[----:B------:R-:W-:Y:S02]  /*1b30*/  IMAD.MOV R35, RZ, RZ, -R2 ;  /* 0x000000ffff237224 */ /* 0x000fe400078e0a02 */
[C---:B------:R-:W-:Y:S02]  /*1b40*/  IMAD R46, R3.reuse, R30, R46 ;  /* 0x0000001e032e7224 */ /* 0x040fe400078e022e */
[----:B------:R-:W-:Y:S01]  /*1b50*/  IMAD R44, R3, R35, R44 ;  /* 0x00000023032c7224 */ /* 0x000fe200078e022c */
[----:B------:R-:W-:Y:S01]  /*1b60*/  LOP3.LUT R35, R53, 0x7, RZ, 0xc0, !PT ;  /* 0x0000000735237812 */ /* 0x000fe200078ec0ff */
[----:B------:R-:W-:-:S02]  /*1b70*/  IMAD.MOV.U32 R30, RZ, RZ, R6 ;  /* 0x000000ffff1e7224 */ /* 0x000fc400078e0006 */
[--C-:B------:R-:W-:Y:S01]  /*1b80*/  @!P5 IMAD.IADD R40, R40, 0x1, -R3.reuse ;  /* 0x000000012828d824 */ /* 0x100fe200078e0a03 */
[C---:B------:R-:W-:Y:S01]  /*1b90*/  ISETP.GT.U32.AND P5, PT, R3.reuse, R44, PT ;  /* 0x0000002c0300720c */ /* 0x040fe20003fa4070 */
[----:B------:R-:W-:Y:S01]  /*1ba0*/  @!P0 IMAD.MOV R30, RZ, RZ, -R30 ;  /* 0x000000ffff1e8224 */ /* 0x000fe200078e0a1e */
[C---:B------:R-:W-:Y:S01]  /*1bb0*/  ISETP.GT.U32.AND P0, PT, R3.reuse, R38, PT ;  /* 0x000000260300720c */ /* 0x040fe20003f04070 */
[----:B------:R-:W-:Y:S01]  /*1bc0*/  @!P6 IMAD.IADD R42, R42, 0x1, -R3 ;  /* 0x000000012a2ae824 */ /* 0x000fe200078e0a03 */
[----:B------:R-:W-:Y:S01]  /*1bd0*/  ISETP.GT.U32.AND P6, PT, R3, R40, PT ;  /* 0x000000280300720c */ /* 0x000fe20003fc4070 */
[----:B------:R-:W-:-:S03]  /*1be0*/  IMAD.HI.U32 R2, R0, R48, RZ ;  /* 0x0000003000027227 */ /* 0x000fc600078e00ff */
[----:B------:R-:W-:Y:S01]  /*1bf0*/  ISETP.GT.U32.AND P3, PT, R3, R42, PT ;  /* 0x0000002a0300720c */ /* 0x000fe20003f64070 */
[----:B------:R-:W-:-:S04]  /*1c00*/  IMAD.HI.U32 R0, R0, R52, RZ ;  /* 0x0000003400007227 */ /* 0x000fc800078e00ff */
[----:B------:R-:W-:Y:S02]  /*1c10*/  IMAD.MOV R0, RZ, RZ, -R0 ;  /* 0x000000ffff007224 */ /* 0x000fe400078e0a00 */
[--C-:B------:R-:W-:Y:S02]  /*1c20*/  @!P5 IMAD.IADD R44, R44, 0x1, -R3.reuse ;  /* 0x000000012c2cd824 */ /* 0x100fe400078e0a03 */
[----:B------:R-:W-:Y:S01]  /*1c30*/  @!P0 IMAD.IADD R38, R38, 0x1, -R3 ;  /* 0x0000000126268824 */ /* 0x000fe200078e0a03 */
[----:B------:R-:W-:Y:S01]  /*1c40*/  ISETP.GT.U32.AND P0, PT, R3, R46, PT ;  /* 0x0000002e0300720c */ /* 0x000fe20003f04070 */
[----:B------:R-:W-:Y:S01]  /*1c50*/  IMAD.HI.U32 R31, R31, R56, RZ ;  /* 0x000000381f1f7227 */ /* 0x000fe200078e00ff */
[----:B------:R-:W-:-:S03]  /*1c60*/  ISETP.GT.U32.AND P5, PT, R3, R44, PT ;  /* 0x0000002c0300720c */ /* 0x000fc60003fa4070 */
[----:B------:R-:W-:Y:S01]  /*1c70*/  IMAD R52, R3, R0, R52 ;  /* 0x0000000003347224 */ /* 0x000fe200078e0234 */
[----:B------:R-:W-:Y:S01]  /*1c80*/  LOP3.LUT R0, R53, 0x1c0, RZ, 0xc0, !PT ;  /* 0x000001c035007812 */ /* 0x000fe200078ec0ff */
[----:B------:R-:W-:Y:S02]  /*1c90*/  IMAD.MOV R31, RZ, RZ, -R31 ;  /* 0x000000ffff1f7224 */ /* 0x000fe400078e0a1f */
[--C-:B------:R-:W-:Y:S01]  /*1ca0*/  @!P3 IMAD.IADD R42, R42, 0x1, -R3.reuse ;  /* 0x000000012a2ab824 */ /* 0x100fe200078e0a03 */
[----:B------:R-:W-:Y:S01]  /*1cb0*/  ISETP.GT.U32.AND P3, PT, R3, R52, PT ;  /* 0x000000340300720c */ /* 0x000fe20003f64070 */
[----:B------:R-:W-:Y:S02]  /*1cc0*/  IMAD.MOV R2, RZ, RZ, -R2 ;  /* 0x000000ffff027224 */ /* 0x000fe400078e0a02 */
[----:B------:R-:W-:Y:S02]  /*1cd0*/  IMAD R6, R29, R31, R56 ;  /* 0x0000001f1d067224 */ /* 0x000fe400078e0238 */
[----:B------:R-:W-:Y:S01]  /*1ce0*/  IMAD R48, R3, R2, R48 ;  /* 0x0000000203307224 */ /* 0x000fe200078e0230 */
[----:B------:R-:W-:Y:S01]  /*1cf0*/  SHF.R.U32.HI R2, RZ, 0x2, R0 ;  /* 0x00000002ff027819 */ /* 0x000fe20000011600 */
[--C-:B------:R-:W-:Y:S01]  /*1d00*/  @!P0 IMAD.IADD R46, R46, 0x1, -R3.reuse ;  /* 0x000000012e2e8824 */ /* 0x100fe200078e0a03 */
[----:B------:R-:W-:Y:S01]  /*1d10*/  ISETP.GT.U32.AND P0, PT, R29, R6, PT ;  /* 0x000000061d00720c */ /* 0x000fe20003f04070 */
[--C-:B------:R-:W-:Y:S01]  /*1d20*/  @!P6 IMAD.IADD R40, R40, 0x1, -R3.reuse ;  /* 0x000000012828e824 */ /* 0x100fe200078e0a03 */
[----:B------:R-:W-:Y:S01]  /*1d30*/  ISETP.GT.U32.AND P6, PT, R3, R48, PT ;  /* 0x000000300300720c */ /* 0x000fe20003fc4070 */
[----:B------:R-:W-:Y:S01]  /*1d40*/  @!P5 IMAD.IADD R44, R44, 0x1, -R3 ;  /* 0x000000012c2cd824 */ /* 0x000fe200078e0a03 */
[----:B------:R-:W-:Y:S01]  /*1d50*/  ISETP.GE.AND P5, PT, R33, RZ, PT ;  /* 0x000000ff2100720c */ /* 0x000fe20003fa6270 */
[----:B------:R-:W-:Y:S01]  /*1d60*/  IMAD.SHL.U32 R54, R35, 0x10, RZ ;  /* 0x0000001023367824 */ /* 0x000fe200078e00ff */
[----:B------:R-:W-:Y:S01]  /*1d70*/  LOP3.LUT R0, R50, 0x3fe, R15, 0x78, !PT ;  /* 0x000003fe32007812 */ /* 0x000fe200078e780f */
[----:B------:R-:W-:Y:S01]  /*1d80*/  @!P3 IMAD.IADD R52, R52, 0x1, -R3 ;  /* 0x000000013434b824 */ /* 0x000fe200078e0a03 */
[--C-:B------:R-:W-:Y:S01]  /*1d90*/  LOP3.LUT R2, R2, 0x3fe, R15.reuse, 0x78, !PT ;  /* 0x000003fe02027812 */ /* 0x100fe200078e780f */
[----:B------:R-:W-:Y:S01]  /*1da0*/  @!P2 IMAD.MOV R36, RZ, RZ, -R36 ;  /* 0x000000ffff24a224 */ /* 0x000fe200078e0a24 */
[----:B------:R-:W-:Y:S01]  /*1db0*/  LOP3.LUT R31, R54, 0x30, R15, 0x78, !PT ;  /* 0x00000030361f7812 */ /* 0x000fe200078e780f */
[----:B------:R-:W-:Y:S01]  /*1dc0*/  IMAD.SHL.U32 R15, R53, 0x40, RZ ;  /* 0x00000040350f7824 */ /* 0x000fe200078e00ff */
[----:B------:R-:W-:Y:S01]  /*1dd0*/  ISETP.GT.U32.AND P2, PT, R3, R52, PT ;  /* 0x000000340300720c */ /* 0x000fe20003f44070 */
[----:B------:R-:W-:Y:S01]  /*1de0*/  @!P0 IMAD.IADD R6, R6, 0x1, -R29 ;  /* 0x0000000106068824 */ /* 0x000fe200078e0a1d */
[----:B------:R-:W-:Y:S01]  /*1df0*/  ISETP.GE.AND P0, PT, R41, RZ, PT ;  /* 0x000000ff2900720c */ /* 0x000fe20003f06270 */
[--C-:B------:R-:W-:Y:S01]  /*1e00*/  @!P6 IMAD.IADD R48, R48, 0x1, -R3.reuse ;  /* 0x000000013030e824 */ /* 0x100fe200078e0a03 */
[----:B------:R-:W-:Y:S01]  /*1e10*/  LOP3.LUT R50, R15, 0x3800, RZ, 0xc0, !PT ;  /* 0x000038000f327812 */ /* 0x000fe200078ec0ff */
[----:B------:R-:W-:Y:S01]  /*1e20*/  @!P5 IMAD.MOV R38, RZ, RZ, -R38 ;  /* 0x000000ffff26d224 */ /* 0x000fe200078e0a26 */
[----:B------:R-:W-:Y:S01]  /*1e30*/  ISETP.GT.U32.AND P5, PT, R29, R6, PT ;  /* 0x000000061d00720c */ /* 0x000fe20003fa4070 */
[----:B------:R-:W-:Y:S01]  /*1e40*/  @!P4 IMAD.MOV R34, RZ, RZ, -R34 ;  /* 0x000000ffff22c224 */ /* 0x000fe200078e0a22 */
[----:B------:R-:W-:Y:S01]  /*1e50*/  ISETP.GT.U32.AND P3, PT, R3, R46, PT ;  /* 0x0000002e0300720c */ /* 0x000fe20003f64070 */
[----:B------:R-:W-:Y:S01]  /*1e60*/  IMAD R50, R35, 0x100, R50 ;  /* 0x0000010023327824 */ /* 0x000fe200078e0232 */
[----:B------:R-:W-:Y:S01]  /*1e70*/  ISETP.GT.U32.AND P4, PT, R3, R48, PT ;  /* 0x000000300300720c */ /* 0x000fe20003f84070 */
[----:B------:R-:W-:Y:S01]  /*1e80*/  IMAD R35, R35, 0x90, RZ ;  /* 0x0000009023237824 */ /* 0x000fe200078e02ff */
[----:B------:R-:W-:Y:S01]  /*1e90*/  ISETP.GE.AND P6, PT, R37, RZ, PT ;  /* 0x000000ff2500720c */ /* 0x000fe20003fc6270 */
[----:B------:R-:W-:Y:S01]  /*1ea0*/  @!P2 IMAD.IADD R52, R52, 0x1, -R3 ;  /* 0x000000013434a824 */ /* 0x000fe200078e0a03 */
[----:B------:R-:W-:Y:S01]  /*1eb0*/  ISETP.GE.AND P2, PT, R45, RZ, PT ;  /* 0x000000ff2d00720c */ /* 0x000fe20003f46270 */
[----:B------:R-:W-:Y:S01]  /*1ec0*/  @!P0 IMAD.MOV R42, RZ, RZ, -R42 ;  /* 0x000000ffff2a8224 */ /* 0x000fe200078e0a2a */
[----:B------:R-:W-:Y:S01]  /*1ed0*/  LOP3.LUT R4, R35, R4, RZ, 0x3c, !PT ;  /* 0x0000000423047212 */ /* 0x000fe200078e3cff */
[----:B------:R-:W-:Y:S01]  /*1ee0*/  @!P1 IMAD.MOV R52, RZ, RZ, -R52 ;  /* 0x000000ffff349224 */ /* 0x000fe200078e0a34 */
[----:B------:R-:W-:Y:S01]  /*1ef0*/  ISETP.GE.AND P1, PT, R49, RZ, PT ;  /* 0x000000ff3100720c */ /* 0x000fe20003f26270 */
[----:B------:R-:W-:Y:S01]  /*1f00*/  @!P5 IMAD.IADD R6, R6, 0x1, -R29 ;  /* 0x000000010606d824 */ /* 0x000fe200078e0a1d */
[----:B------:R-:W-:Y:S01]  /*1f10*/  ISETP.NE.AND P0, PT, RZ, c[0x0][0x178], PT ;  /* 0x00005e00ff007a0c */ /* 0x000fe20003f05270 */
[----:B------:R-:W-:Y:S01]  /*1f20*/  @!P3 IMAD.IADD R46, R46, 0x1, -R3 ;  /* 0x000000012e2eb824 */ /* 0x000fe200078e0a03 */
[----:B------:R-:W-:Y:S01]  /*1f30*/  LOP3.LUT R4, R4, 0x400, R15, 0xf8, !PT ;  /* 0x0000040004047812 */ /* 0x000fe200078ef80f */
[----:B------:R-:W-:Y:S01]  /*1f40*/  @!P4 IMAD.IADD R48, R48, 0x1, -R3 ;  /* 0x000000013030c824 */ /* 0x000fe200078e0a03 */
[----:B------:R-:W-:Y:S01]  /*1f50*/  ISETP.NE.AND P5, PT, RZ, c[0x0][0x17c], PT ;  /* 0x00005f00ff007a0c */ /* 0x000fe20003fa5270 */
[----:B------:R-:W-:Y:S01]  /*1f60*/  IMAD.IADD R3, R50, 0x1, R31 ;  /* 0x0000000132037824 */ /* 0x000fe200078e021f */
[----:B------:R-:W-:Y:S01]  /*1f70*/  LOP3.LUT R15, RZ, c[0x0][0x17c], RZ, 0x33, !PT ;  /* 0x00005f00ff0f7a12 */ /* 0x000fe200078e33ff */
[----:B------:R-:W-:Y:S01]  /*1f80*/  IMAD.MOV.U32 R50, RZ, RZ, R48 ;  /* 0x000000ffff327224 */ /* 0x000fe200078e0030 */
[----:B------:R-:W-:Y:S01]  /*1f90*/  ISETP.GE.AND P3, PT, R39, RZ, PT ;  /* 0x000000ff2700720c */ /* 0x000fe20003f66270 */
[----:B------:R-:W-:Y:S01]  /*1fa0*/  @!P6 IMAD.MOV R40, RZ, RZ, -R40 ;  /* 0x000000ffff28e224 */ /* 0x000fe200078e0a28 */
[----:B------:R-:W-:Y:S01]  /*1fb0*/  ISETP.GE.AND P4, PT, R43, RZ, PT ;  /* 0x000000ff2b00720c */ /* 0x000fe20003f86270 */
[----:B------:R-:W-:Y:S01]  /*1fc0*/  @!P2 IMAD.MOV R50, RZ, RZ, -R50 ;  /* 0x000000ffff32a224 */ /* 0x000fe200078e0a32 */
[----:B------:R-:W-:Y:S01]  /*1fd0*/  SEL R122, R15, R9, !P5 ;  /* 0x000000090f7a7207 */ /* 0x000fe20006800000 */
[----:B------:R-:W-:Y:S01]  /*1fe0*/  IMAD R9, R51, c[0x0][0x188], RZ ;  /* 0x0000620033097a24 */ /* 0x000fe200078e02ff */
[C---:B------:R-:W-:Y:S01]  /*1ff0*/  SEL R114, R15.reuse, R20, !P5 ;  /* 0x000000140f727207 */ /* 0x040fe20006800000 */
[----:B------:R-:W-:Y:S01]  /*2000*/  IMAD.MOV.U32 R9, RZ, RZ, R6 ;  /* 0x000000ffff097224 */ /* 0x000fe200078e0006 */
[----:B------:R-:W-:Y:S01]  /*2010*/  SEL R108, R15, R16, !P5 ;  /* 0x000000100f6c7207 */ /* 0x000fe20006800000 */
[----:B------:R-:W-:Y:S01]  /*2020*/  IMAD R122, R122, c[0x0][0x190], RZ ;  /* 0x000064007a7a7a24 */ /* 0x000fe200078e02ff */
[C---:B------:R-:W-:Y:S01]  /*2030*/  LOP3.LUT R20, R51.reuse, 0x60, RZ, 0xfc, !PT ;  /* 0x0000006033147812 */ /* 0x040fe200078efcff */
[----:B------:R-:W-:Y:S01]  /*2040*/  @!P1 IMAD.MOV R9, RZ, RZ, -R9 ;  /* 0x000000ffff099224 */ /* 0x000fe200078e0a09 */
[----:B------:R-:W-:Y:S01]  /*2050*/  LOP3.LUT R16, R51, 0x50, RZ, 0xfc, !PT ;  /* 0x0000005033107812 */ /* 0x000fe200078efcff */
[----:B------:R-:W-:Y:S01]  /*2060*/  @!P3 IMAD.MOV R44, RZ, RZ, -R44 ;  /* 0x000000ffff2cb224 */ /* 0x000fe200078e0a2c */
[C---:B------:R-:W-:Y:S01]  /*2070*/  SEL R7, R15.reuse, R7, !P5 ;  /* 0x000000070f077207 */ /* 0x040fe20006800000 */
[----:B------:R-:W-:Y:S01]  /*2080*/  IMAD R6, R20, c[0x0][0x188], RZ ;  /* 0x0000620014067a24 */ /* 0x000fe200078e02ff */
[C---:B------:R-:W-:Y:S01]  /*2090*/  SEL R8, R15.reuse, R8, !P5 ;  /* 0x000000080f087207 */ /* 0x040fe20006800000 */
[----:B------:R-:W-:Y:S01]  /*20a0*/  @!P4 IMAD.MOV R46, RZ, RZ, -R46 ;  /* 0x000000ffff2ec224 */ /* 0x000fe200078e0a2e */
[----:B------:R-:W-:Y:S01]  /*20b0*/  SEL R116, R15, R10, !P5 ;  /* 0x0000000a0f747207 */ /* 0x000fe20006800000 */
[----:B------:R-:W-:Y:S01]  /*20c0*/  IMAD R6, R16, c[0x0][0x188], RZ ;  /* 0x0000620010067a24 */ /* 0x000fe200078e02ff */
[----:B------:R-:W-:Y:S01]  /*20d0*/  @!P0 LOP3.LUT R9, RZ, c[0x0][0x178], RZ, 0x33, !PT ;  /* 0x00005e00ff098a12 */ /* 0x000fe200078e33ff */
[----:B------:R-:W-:Y:S01]  /*20e0*/  IMAD R6, R7, c[0x0][0x190], RZ ;  /* 0x0000640007067a24 */ /* 0x000fe200078e02ff */
[----:B------:R-:W-:Y:S01]  /*20f0*/  SEL R121, R15, R28, !P5 ;  /* 0x0000001c0f797207 */ /* 0x000fe20006800000 */
[----:B0-----:R-:W-:Y:S01]  /*2100*/  IMAD R5, R8, c[0x0][0x190], RZ ;  /* 0x0000640008057a24 */ /* 0x001fe200078e02ff */
[----:B------:R-:W-:Y:S01]  /*2110*/  LOP3.LUT R28, R51, 0x78, RZ, 0xfc, !PT ;  /* 0x00000078331c7812 */ /* 0x000fe200078efcff */
[----:B------:R-:W-:Y:S01]  /*2120*/  IMAD R116, R116, c[0x0][0x190], RZ ;  /* 0x0000640074747a24 */ /* 0x000fe200078e02ff */
[----:B------:R-:W-:Y:S01]  /*2130*/  SEL R96, R15, R11, !P5 ;  /* 0x0000000b0f607207 */ /* 0x000fe20006800000 */
[----:B------:R-:W-:Y:S01]  /*2140*/  IMAD R9, R9, c[0x0][0x184], RZ ;  /* 0x0000610009097a24 */ /* 0x000fe200078e02ff */
[C---:B------:R-:W-:Y:S01]  /*2150*/  SEL R94, R15.reuse, R12, !P5 ;  /* 0x0000000c0f5e7207 */ /* 0x040fe20006800000 */
        /* <DEDUP_REMOVED lines=19> */
[----:B------:R-:W-:Y:S01]  /*2290*/  SEL R119, R15, R22, !P5 ;  /* 0x000000160f777207 */ /* 0x000fe20006800000 */
[----:B------:R-:W-:Y:S01]  /*22a0*/  IMAD R87, R87, c[0x0][0x190], RZ ;  /* 0x0000640057577a24 */ /* 0x000fe200078e02ff */
[C---:B------:R-:W-:Y:S01]  /*22b0*/  SEL R85, R15.reuse, R24, !P5 ;  /* 0x000000180f557207 */ /* 0x040fe20006800000 */
[----:B------:R-:W-:Y:S01]  /*22c0*/  IMAD R104, R104, c[0x0][0x190], RZ ;  /* 0x0000640068687a24 */ /* 0x000fe200078e02ff */
[----:B------:R-:W-:Y:S01]  /*22d0*/  SEL R57, R15, R26, !P5 ;  /* 0x0000001a0f397207 */ /* 0x000fe20006800000 */
[----:B------:R-:W-:Y:S01]  /*22e0*/  IMAD R119, R119, c[0x0][0x190], RZ ;  /* 0x0000640077777a24 */ /* 0x000fe200078e02ff */
[----:B------:R-:W-:Y:S01]  /*22f0*/  SEL R124, R15, R27, !P5 ;  /* 0x0000001b0f7c7207 */ /* 0x000fe20006800000 */
        /* <DEDUP_REMOVED lines=21> */
[----:B------:R-:W-:Y:S01]  /*2450*/  LEA R28, P1, R9, c[0x0][0x160], 0x1 ;  /* 0x00005800091c7a11 */ /* 0x000fe200078208ff */
        /* <DEDUP_REMOVED lines=9> */
[----:B------:R-:W-:Y:S01]  /*24f0*/  LEA.HI.X.SX32 R29, R9, c[0x0][0x164], 0x1, P1 ;  /* 0x00005900091d7a11 */ /* 0x000fe200008f0eff */
[----:B------:R-:W-:Y:S01]  /*2500*/  STL [R1+0x10], R8 ;  /* 0x0000100801007387 */ /* 0x000fe20000100800 */
[----:B------:R-:W-:Y:S01]  /*2510*/  LEA.HI.X.SX32 R6, R6, c[0x0][0x16c], 0x1, P2 ;  /* 0x00005b0006067a11 */ /* 0x000fe200010f0eff */
[----:B------:R-:W-:Y:S01]  /*2520*/  CS2R R44, SRZ ;  /* 0x00000000002c7805 */ /* 0x000fe2000001ff00 */
[----:B------:R-:W-:Y:S01]  /*2530*/  LEA.HI.X.SX32 R5, R5, c[0x0][0x16c], 0x1, P3 ;  /* 0x00005b0005057a11 */ /* 0x000fe200018f0eff */
[----:B------:R-:W-:Y:S01]  /*2540*/  STL [R1+0x8], R7 ;  /* 0x0000080701007387 */ /* 0x000fe20000100800 */
[----:B------:R-:W-:Y:S01]  /*2550*/  LEA.HI.X.SX32 R122, R122, c[0x0][0x16c], 0x1, P4 ;  /* 0x00005b007a7a7a11 */ /* 0x000fe200020f0eff */
[----:B------:R-:W-:Y:S01]  /*2560*/  CS2R R46, SRZ ;  /* 0x00000000002e7805 */ /* 0x000fe2000001ff00 */
[----:B------:R-:W-:Y:S01]  /*2570*/  LEA.HI.X.SX32 R116, R116, c[0x0][0x16c], 0x1, P5 ;  /* 0x00005b0074747a11 */ /* 0x000fe200028f0eff */
[----:B------:R-:W-:Y:S01]  /*2580*/  STL [R1+0xc], R6 ;  /* 0x00000c0601007387 */ /* 0x000fe20000100800 */
[----:B------:R-:W-:Y:S01]  /*2590*/  LEA R97, P6, R96, c[0x0][0x168], 0x1 ;  /* 0x00005a0060617a11 */ /* 0x000fe200078c08ff */
[----:B------:R-:W-:Y:S01]  /*25a0*/  CS2R R52, SRZ ;  /* 0x0000000000347805 */ /* 0x000fe2000001ff00 */
[----:B------:R-:W-:Y:S01]  /*25b0*/  LEA R95, P0, R94, c[0x0][0x168], 0x1 ;  /* 0x00005a005e5f7a11 */ /* 0x000fe200078008ff */
[----:B------:R0:W-:Y:S01]  /*25c0*/  STL [R1+0x4], R5 ;  /* 0x0000040501007387 */ /* 0x0001e20000100800 */
[----:B------:R-:W-:Y:S01]  /*25d0*/  LEA R103, P1, R102, c[0x0][0x168], 0x1 ;  /* 0x00005a0066677a11 */ /* 0x000fe200078208ff */
[----:B------:R-:W-:Y:S01]  /*25e0*/  CS2R R54, SRZ ;  /* 0x0000000000367805 */ /* 0x000fe2000001ff00 */
[----:B------:R-:W-:-:S02]  /*25f0*/  LEA R101, P2, R100, c[0x0][0x168], 0x1 ;  /* 0x00005a0064657a11 */ /* 0x000fc400078408ff */
[----:B------:R-:W-:Y:S02]  /*2600*/  LEA R99, P3, R98, c[0x0][0x168], 0x1 ;  /* 0x00005a0062637a11 */ /* 0x000fe400078608ff */
[----:B------:R-:W-:Y:S02]  /*2610*/  LEA R109, P4, R108, c[0x0][0x168], 0x1 ;  /* 0x00005a006c6d7a11 */ /* 0x000fe400078808ff */
[----:B------:R-:W-:Y:S02]  /*2620*/  LEA R107, P5, R106, c[0x0][0x168], 0x1 ;  /* 0x00005a006a6b7a11 */ /* 0x000fe400078a08ff */
[----:B------:R-:W-:Y:S02]  /*2630*/  LEA.HI.X.SX32 R96, R96, c[0x0][0x16c], 0x1, P6 ;  /* 0x00005b0060607a11 */ /* 0x000fe400030f0eff */
[----:B------:R-:W-:Y:S02]  /*2640*/  LEA.HI.X.SX32 R94, R94, c[0x0][0x16c], 0x1, P0 ;  /* 0x00005b005e5e7a11 */ /* 0x000fe400000f0eff */
[----:B------:R-:W-:-:S02]  /*2650*/  LEA.HI.X.SX32 R102, R102, c[0x0][0x16c], 0x1, P1 ;  /* 0x00005b0066667a11 */ /* 0x000fc400008f0eff */
[----:B------:R-:W-:Y:S02]  /*2660*/  LEA.HI.X.SX32 R100, R100, c[0x0][0x16c], 0x1, P2 ;  /* 0x00005b0064647a11 */ /* 0x000fe400010f0eff */
[----:B------:R-:W-:Y:S02]  /*2670*/  LEA.HI.X.SX32 R98, R98, c[0x0][0x16c], 0x1, P3 ;  /* 0x00005b0062627a11 */ /* 0x000fe400018f0eff */
[----:B------:R-:W-:Y:S02]  /*2680*/  LEA.HI.X.SX32 R108, R108, c[0x0][0x16c], 0x1, P4 ;  /* 0x00005b006c6c7a11 */ /* 0x000fe400020f0eff */
[----:B------:R-:W-:Y:S02]  /*2690*/  LEA.HI.X.SX32 R106, R106, c[0x0][0x16c], 0x1, P5 ;  /* 0x00005b006a6a7a11 */ /* 0x000fe400028f0eff */
[----:B------:R-:W-:Y:S02]  /*26a0*/  LEA R115, P6, R114, c[0x0][0x168], 0x1 ;  /* 0x00005a0072737a11 */ /* 0x000fe400078c08ff */
[----:B------:R-:W-:-:S02]  /*26b0*/  LEA R105, P0, R104, c[0x0][0x168], 0x1 ;  /* 0x00005a0068697a11 */ /* 0x000fc400078008ff */
[----:B------:R-:W-:Y:S02]  /*26c0*/  LEA R93, P1, R92, c[0x0][0x168], 0x1 ;  /* 0x00005a005c5d7a11 */ /* 0x000fe400078208ff */
[----:B------:R-:W-:Y:S02]  /*26d0*/  LEA R118, P2, R119, c[0x0][0x168], 0x1 ;  /* 0x00005a0077767a11 */ /* 0x000fe400078408ff */
[----:B------:R-:W-:Y:S02]  /*26e0*/  LEA R86, P3, R87, c[0x0][0x168], 0x1 ;  /* 0x00005a0057567a11 */ /* 0x000fe400078608ff */
[----:B------:R-:W-:Y:S02]  /*26f0*/  LEA R84, P4, R85, c[0x0][0x168], 0x1 ;  /* 0x00005a0055547a11 */ /* 0x000fe400078808ff */
[----:B------:R-:W-:Y:S02]  /*2700*/  LEA R40, P5, R56, c[0x0][0x168], 0x1 ;  /* 0x00005a0038287a11 */ /* 0x000fe400078a08ff */
[----:B------:R-:W-:-:S02]  /*2710*/  LOP3.LUT R22, R51, 0x68, RZ, 0xfc, !PT ;  /* 0x0000006833167812 */ /* 0x000fc400078efcff */
[C---:B------:R-:W-:Y:S02]  /*2720*/  LOP3.LUT R18, R51.reuse, 0x58, RZ, 0xfc, !PT ;  /* 0x0000005833127812 */ /* 0x040fe400078efcff */
[----:B------:R-:W-:Y:S01]  /*2730*/  LOP3.LUT R24, R51, 0x70, RZ, 0xfc, !PT ;  /* 0x0000007033187812 */ /* 0x000fe200078efcff */
[----:B------:R-:W-:Y:S01]  /*2740*/  IMAD R10, R22, c[0x0][0x188], RZ ;  /* 0x00006200160a7a24 */ /* 0x000fe200078e02ff */
[----:B------:R-:W-:Y:S01]  /*2750*/  LEA.HI.X.SX32 R114, R114, c[0x0][0x16c], 0x1, P6 ;  /* 0x00005b0072727a11 */ /* 0x000fe200030f0eff */
[----:B------:R-:W-:Y:S01]  /*2760*/  IMAD R10, R18, c[0x0][0x188], RZ ;  /* 0x00006200120a7a24 */ /* 0x000fe200078e02ff */
[----:B------:R-:W-:Y:S01]  /*2770*/  LEA.HI.X.SX32 R104, R104, c[0x0][0x16c], 0x1, P0 ;  /* 0x00005b0068687a11 */ /* 0x000fe200000f0eff */
[----:B------:R-:W-:Y:S01]  /*2780*/  IMAD R24, R24, c[0x0][0x188], RZ ;  /* 0x0000620018187a24 */ /* 0x000fe200078e02ff */
[----:B------:R-:W-:Y:S02]  /*2790*/  LEA.HI.X.SX32 R92, R92, c[0x0][0x16c], 0x1, P1 ;  /* 0x00005b005c5c7a11 */ /* 0x000fe400008f0eff */
[----:B------:R-:W-:-:S02]  /*27a0*/  LEA.HI.X.SX32 R119, R119, c[0x0][0x16c], 0x1, P2 ;  /* 0x00005b0077777a11 */ /* 0x000fc400010f0eff */
[----:B------:R-:W-:Y:S02]  /*27b0*/  LEA.HI.X.SX32 R87, R87, c[0x0][0x16c], 0x1, P3 ;  /* 0x00005b0057577a11 */ /* 0x000fe400018f0eff */
[----:B------:R-:W-:Y:S02]  /*27c0*/  LEA.HI.X.SX32 R85, R85, c[0x0][0x16c], 0x1, P4 ;  /* 0x00005b0055557a11 */ /* 0x000fe400020f0eff */
[----:B------:R-:W-:Y:S02]  /*27d0*/  LEA.HI.X.SX32 R56, R56, c[0x0][0x16c], 0x1, P5 ;  /* 0x00005b0038387a11 */ /* 0x000fe400028f0eff */
[----:B------:R-:W-:Y:S02]  /*27e0*/  LEA R41, P6, R57, c[0x0][0x168], 0x1 ;  /* 0x00005a0039297a11 */ /* 0x000fe400078c08ff */
[----:B------:R-:W-:Y:S02]  /*27f0*/  LEA R125, P0, R124, c[0x0][0x168], 0x1 ;  /* 0x00005a007c7d7a11 */ /* 0x000fe400078008ff */
[----:B------:R-:W-:-:S02]  /*2800*/  LEA R120, P1, R121, c[0x0][0x168], 0x1 ;  /* 0x00005a0079787a11 */ /* 0x000fc400078208ff */
[----:B------:R-:W-:Y:S02]  /*2810*/  LEA R38, P2, R37, c[0x0][0x168], 0x1 ;  /* 0x00005a0025267a11 */ /* 0x000fe400078408ff */
[----:B------:R-:W-:Y:S02]  /*2820*/  LEA R34, P3, R35, c[0x0][0x168], 0x1 ;  /* 0x00005a0023227a11 */ /* 0x000fe400078608ff */
[----:B------:R-:W-:Y:S02]  /*2830*/  LEA R33, P4, R32, c[0x0][0x168], 0x1 ;  /* 0x00005a0020217a11 */ /* 0x000fe400078808ff */
[----:B------:R-:W-:Y:S02]  /*2840*/  LEA R42, P5, R39, c[0x0][0x168], 0x1 ;  /* 0x00005a00272a7a11 */ /* 0x000fe400078a08ff */
[C---:B------:R-:W-:Y:S02]  /*2850*/  LOP3.LUT R27, R51.reuse, 0x38, RZ, 0xfc, !PT ;  /* 0x00000038331b7812 */ /* 0x040fe400078efcff */
[----:B------:R-:W-:-:S02]  /*2860*/  LOP3.LUT R36, R51, 0x40, RZ, 0xfc, !PT ;  /* 0x0000004033247812 */ /* 0x000fc400078efcff */
[----:B------:R-:W-:Y:S01]  /*2870*/  LOP3.LUT R49, R51, 0x48, RZ, 0xfc, !PT ;  /* 0x0000004833317812 */ /* 0x000fe200078efcff */
[----:B0-----:R-:W-:Y:S01]  /*2880*/  IMAD R5, R27, c[0x0][0x188], RZ ;  /* 0x000062001b057a24 */ /* 0x001fe200078e02ff */
[C---:B------:R-:W-:Y:S01]  /*2890*/  LOP3.LUT R14, R51.reuse, 0x20, RZ, 0xfc, !PT ;  /* 0x00000020330e7812 */ /* 0x040fe200078efcff */
[----:B------:R-:W-:Y:S01]  /*28a0*/  IMAD R6, R36, c[0x0][0x188], RZ ;  /* 0x0000620024067a24 */ /* 0x000fe200078e02ff */
[----:B------:R-:W-:Y:S01]  /*28b0*/  LOP3.LUT R15, R51, 0x28, RZ, 0xfc, !PT ;  /* 0x00000028330f7812 */ /* 0x000fe200078efcff */
[----:B------:R-:W-:Y:S01]  /*28c0*/  IMAD R7, R49, c[0x0][0x188], RZ ;  /* 0x0000620031077a24 */ /* 0x000fe200078e02ff */
        /* <DEDUP_REMOVED lines=8> */
[----:B------:R-:W-:Y:S01]  /*2950*/  LEA.HI.X.SX32 R57, R57, c[0x0][0x16c], 0x1, P6 ;  /* 0x00005b0039397a11 */ /* 0x000fe200030f0eff */
[----:B------:R-:W-:Y:S01]  /*2960*/  IMAD R6, R12, c[0x0][0x188], RZ ;  /* 0x000062000c067a24 */ /* 0x000fe200078e02ff */
[----:B------:R-:W-:Y:S01]  /*2970*/  LEA.HI.X.SX32 R124, R124, c[0x0][0x16c], 0x1, P0 ;  /* 0x00005b007c7c7a11 */ /* 0x000fe200000f0eff */
[----:B------:R-:W-:Y:S01]  /*2980*/  IMAD R7, R13, c[0x0][0x188], RZ ;  /* 0x000062000d077a24 */ /* 0x000fe200078e02ff */
        /* <DEDUP_REMOVED lines=12> */
[----:B------:R-:W-:-:S02]  /*2a50*/  LEA.HI.X.SX32 R23, R23, c[0x0][0x16c], 0x1, P6 ;  /* 0x00005b0017177a11 */ /* 0x000fc400030f0eff */
[----:B------:R-:W-:Y:S02]  /*2a60*/  LEA.HI.X.SX32 R25, R25, c[0x0][0x16c], 0x1, P0 ;  /* 0x00005b0019197a11 */ /* 0x000fe400000f0eff */
[----:B------:R-:W-:Y:S02]  /*2a70*/  LEA.HI.X.SX32 R31, R31, c[0x0][0x16c], 0x1, P1 ;  /* 0x00005b001f1f7a11 */ /* 0x000fe400008f0eff */
[----:B------:R-:W-:Y:S02]  /*2a80*/  LEA.HI.X.SX32 R21, R21, c[0x0][0x16c], 0x1, P2 ;  /* 0x00005b0015157a11 */ /* 0x000fe400010f0eff */
[----:B------:R-:W-:Y:S02]  /*2a90*/  LEA.HI.X.SX32 R48, R48, c[0x0][0x16c], 0x1, P3 ;  /* 0x00005b0030307a11 */ /* 0x000fe400018f0eff */
[----:B------:R-:W-:Y:S02]  /*2aa0*/  LEA.HI.X.SX32 R17, R17, c[0x0][0x16c], 0x1, P4 ;  /* 0x00005b0011117a11 */ /* 0x000fe400020f0eff */
[----:B------:R-:W-:-:S02]  /*2ab0*/  LEA.HI.X.SX32 R19, R19, c[0x0][0x16c], 0x1, P5 ;  /* 0x00005b0013137a11 */ /* 0x000fc400028f0eff */
[----:B------:R-:W-:Y:S02]  /*2ac0*/  LOP3.LUT R7, R0, 0x40, RZ, 0x3c, !PT ;  /* 0x0000004000077812 */ /* 0x000fe400078e3cff */
[----:B------:R-:W-:Y:S02]  /*2ad0*/  LOP3.LUT R6, R3, 0x40, RZ, 0x3c, !PT ;  /* 0x0000004003067812 */ /* 0x000fe400078e3cff */
[----:B------:R-:W-:-:S04]  /*2ae0*/  LOP3.LUT R5, R4, 0x40, RZ, 0x3c, !PT ;  /* 0x0000004004057812 */ /* 0x000fc800078e3cff */
.L_x_2:
[----:B------:R-:W0:Y:S01]  /*2af0*/  S2R R6, SR_TID.X ;  /* 0x0000000000067919 */ /* 0x000e220000002100 */
[----:B------:R-:W-:-:S03]  /*2b00*/  PRMT R75, RZ, 0x7610, R75 ;  /* 0x00007610ff4b7816 */ /* 0x000fc6000000004b */
[----:B------:R-:W1:Y:S04]  /*2b10*/  S2R R7, SR_TID.X ;  /* 0x0000000000077919 */ /* 0x000e680000002100 */
[----:B------:R-:W2:Y:S04]  /*2b20*/  S2R R8, SR_TID.X ;  /* 0x0000000000087919 */ /* 0x000ea80000002100 */
[----:B------:R2:W-:Y:S01]  /*2b30*/  STL.64 [R1+0x20], R54 ;  /* 0x0000203601007387 */ /* 0x0005e20000100a00 */
[----:B0-----:R-:W-:-:S04]  /*2b40*/  SHF.R.U32.HI R9, RZ, 0x6, R6 ;  /* 0x00000006ff097819 */ /* 0x001fc80000011606 */
[----:B------:R-:W-:-:S04]  /*2b50*/  SGXT.U32 R9, R9, 0x3 ;  /* 0x000000030909781a */ /* 0x000fc80000000000 */
[C---:B------:R-:W-:Y:S01]  /*2b60*/  LOP3.LUT R10, R9.reuse, 0x8, RZ, 0xfc, !PT ;  /* 0x00000008090a7812 */ /* 0x040fe200078efcff */
[----:B------:R-:W-:Y:S01]  /*2b70*/  IMAD R6, R9, c[0x0][0x188], RZ ;  /* 0x0000620009067a24 */ /* 0x000fe200078e02ff */
[----:B-1----:R-:W-:Y:S02]  /*2b80*/  SHF.R.U32.HI R9, RZ, 0x6, R7 ;  /* 0x00000006ff097819 */ /* 0x002fe40000011607 */
[----:B------:R-:W-:Y:S01]  /*2b90*/  ISETP.GE.AND P1, PT, R10, UR4, PT ;  /* 0x000000040a007c0c */ /* 0x000fe2000bf26270 */
[----:B------:R-:W-:Y:S01]  /*2ba0*/  IMAD.WIDE R6, R6, 0x2, R28 ;  /* 0x0000000206067825 */ /* 0x000fe200078e021c */
[----:B------:R-:W-:Y:S02]  /*2bb0*/  SGXT.U32 R9, R9, 0x3 ;  /* 0x000000030909781a */ /* 0x000fe40000000000 */
[----:B--2---:R-:W-:Y:S02]  /*2bc0*/  SHF.R.U32.HI R54, RZ, 0x6, R8 ;  /* 0x00000006ff367819 */ /* 0x004fe40000011608 */
[----:B------:R-:W-:-:S02]  /*2bd0*/  LOP3.LUT R11, R9, 0x8, RZ, 0xfc, !PT ;  /* 0x00000008090b7812 */ /* 0x000fc400078efcff */
[----:B------:R-:W-:Y:S02]  /*2be0*/  LOP3.LUT R10, R9, 0x10, RZ, 0xfc, !PT ;  /* 0x00000010090a7812 */ /* 0x000fe400078efcff */
[----:B------:R-:W0:Y:S01]  /*2bf0*/  S2R R9, SR_TID.X ;  /* 0x0000000000097919 */ /* 0x000e220000002100 */
[----:B------:R-:W-:-:S04]  /*2c00*/  SGXT.U32 R54, R54, 0x3 ;  /* 0x000000033636781a */ /* 0x000fc80000000000 */
[----:B------:R-:W-:Y:S01]  /*2c10*/  ISETP.GE.AND P0, PT, R54, UR4, PT ;  /* 0x0000000436007c0c */ /* 0x000fe2000bf06270 */
[----:B------:R-:W-:-:S12]  /*2c20*/  IMAD R11, R11, c[0x0][0x188], RZ ;  /* 0x000062000b0b7a24 */ /* 0x000fd800078e02ff */
[----:B------:R1:W2:Y:S01]  /*2c30*/  @!P0 LDG.E.U16 R75, [R6.64] ;  /* 0x00000006064b8981 */ /* 0x0002a2000c1e1500 */
[----:B------:R-:W-:Y:S02]  /*2c40*/  ISETP.GE.AND P0, PT, R10, UR4, PT ;  /* 0x000000040a007c0c */ /* 0x000fe4000bf06270 */
[----:B------:R-:W-:Y:S02]  /*2c50*/  PRMT R91, RZ, 0x7610, R91 ;  /* 0x00007610ff5b7816 */ /* 0x000fe4000000005b */
[----:B0-----:R-:W-:-:S04]  /*2c60*/  SHF.R.U32.HI R10, RZ, 0x6, R9 ;  /* 0x00000006ff0a7819 */ /* 0x001fc80000011609 */
[----:B------:R-:W-:Y:S01]  /*2c70*/  SGXT.U32 R10, R10, 0x3 ;  /* 0x000000030a0a781a */ /* 0x000fe20000000000 */
[----:B-1----:R-:W-:Y:S01]  /*2c80*/  IMAD.WIDE R6, R11, 0x2, R28 ;  /* 0x000000020b067825 */ /* 0x002fe200078e021c */
[----:B------:R-:W-:Y:S02]  /*2c90*/  SHF.R.U32.HI R9, RZ, 0x6, R9 ;  /* 0x00000006ff097819 */ /* 0x000fe40000011609 */
[C---:B------:R-:W-:Y:S02]  /*2ca0*/  LOP3.LUT R11, R10.reuse, 0x10, RZ, 0xfc, !PT ;  /* 0x000000100a0b7812 */ /* 0x040fe400078efcff */
[----:B------:R-:W-:Y:S01]  /*2cb0*/  LOP3.LUT R10, R10, 0x18, RZ, 0xfc, !PT ;  /* 0x000000180a0a7812 */ /* 0x000fe200078efcff */
[----:B------:R0:W3:Y:S01]  /*2cc0*/  @!P1 LDG.E.U16 R91, [R6.64] ;  /* 0x00000006065b9981 */ /* 0x0000e2000c1e1500 */
[----:B------:R-:W-:Y:S01]  /*2cd0*/  SGXT.U32 R9, R9, 0x3 ;  /* 0x000000030909781a */ /* 0x000fe20000000000 */
[----:B------:R-:W-:Y:S01]  /*2ce0*/  IMAD R11, R11, c[0x0][0x188], RZ ;  /* 0x000062000b0b7a24 */ /* 0x000fe200078e02ff */
[----:B------:R-:W-:-:S02]  /*2cf0*/  ISETP.GE.AND P1, PT, R10, UR4, PT ;  /* 0x000000040a007c0c */ /* 0x000fc4000bf26270 */
[----:B------:R-:W-:Y:S02]  /*2d00*/  LOP3.LUT R10, R9, 0x20, RZ, 0xfc, !PT ;  /* 0x00000020090a7812 */ /* 0x000fe400078efcff */
[----:B------:R-:W-:Y:S01]  /*2d10*/  PRMT R90, RZ, 0x7610, R90 ;  /* 0x00007610ff5a7816 */ /* 0x000fe2000000005a */
[----:B0-----:R-:W-:Y:S01]  /*2d20*/  IMAD.WIDE R6, R11, 0x2, R28 ;  /* 0x000000020b067825 */ /* 0x001fe200078e021c */
[----:B------:R-:W-:Y:S02]  /*2d30*/  LOP3.LUT R11, R9, 0x18, RZ, 0xfc, !PT ;  /* 0x00000018090b7812 */ /* 0x000fe400078efcff */
[----:B------:R-:W0:Y:S03]  /*2d40*/  S2R R9, SR_TID.X ;  /* 0x0000000000097919 */ /* 0x000e260000002100 */
[----:B------:R-:W-:Y:S01]  /*2d50*/  IMAD R11, R11, c[0x0][0x188], RZ ;  /* 0x000062000b0b7a24 */ /* 0x000fe200078e02ff */
[----:B------:R1:W4:Y:S01]  /*2d60*/  @!P0 LDG.E.U16 R90, [R6.64] ;  /* 0x00000006065a8981 */ /* 0x000322000c1e1500 */
[----:B------:R-:W-:-:S02]  /*2d70*/  PRMT R89, RZ, 0x7610, R89 ;  /* 0x00007610ff597816 */ /* 0x000fc40000000059 */
[----:B------:R-:W-:Y:S01]  /*2d80*/  ISETP.GE.AND P0, PT, R10, UR4, PT ;  /* 0x000000040a007c0c */ /* 0x000fe2000bf06270 */
[----:B-1----:R-:W-:Y:S02]  /*2d90*/  IMAD.WIDE R6, R11, 0x2, R28 ;  /* 0x000000020b067825 */ /* 0x002fe400078e021c */
[----:B------:R-:W1:Y:S04]  /*2da0*/  S2R R11, SR_TID.X ;  /* 0x00000000000b7919 */ /* 0x000e680000002100 */
[----:B------:R5:W2:Y:S01]  /*2db0*/  @!P1 LDG.E.U16 R89, [R6.64] ;  /* 0x0000000606599981 */ /* 0x000aa2000c1e1500 */
[----:B0-----:R-:W-:-:S04]  /*2dc0*/  SHF.R.U32.HI R9, RZ, 0x6, R9 ;  /* 0x00000006ff097819 */ /* 0x001fc80000011609 */
[----:B------:R-:W-:-:S04]  /*2dd0*/  SGXT.U32 R9, R9, 0x3 ;  /* 0x000000030909781a */ /* 0x000fc80000000000 */
[C---:B------:R-:W-:Y:S02]  /*2de0*/  LOP3.LUT R10, R9.reuse, 0x20, RZ, 0xfc, !PT ;  /* 0x00000020090a7812 */ /* 0x040fe400078efcff */
[----:B------:R-:W-:-:S04]  /*2df0*/  LOP3.LUT R9, R9, 0x28, RZ, 0xfc, !PT ;  /* 0x0000002809097812 */ /* 0x000fc800078efcff */
[----:B------:R-:W-:Y:S02]  /*2e00*/  ISETP.GE.AND P1, PT, R9, UR4, PT ;  /* 0x0000000409007c0c */ /* 0x000fe4000bf26270 */
[----:B------:R-:W0:Y:S01]  /*2e10*/  S2R R9, SR_TID.X ;  /* 0x0000000000097919 */ /* 0x000e220000002100 */
[----:B-1----:R-:W-:Y:S01]  /*2e20*/  SHF.R.U32.HI R11, RZ, 0x6, R11 ;  /* 0x00000006ff0b7819 */ /* 0x002fe2000001160b */
[----:B------:R-:W-:-:S03]  /*2e30*/  IMAD R10, R10, c[0x0][0x188], RZ ;  /* 0x000062000a0a7a24 */ /* 0x000fc600078e02ff */
[----:B------:R-:W-:Y:S01]  /*2e40*/  SGXT.U32 R11, R11, 0x3 ;  /* 0x000000030b0b781a */ /* 0x000fe20000000000 */
[----:B-----5:R-:W-:Y:S01]  /*2e50*/  IMAD.WIDE R6, R10, 0x2, R28 ;  /* 0x000000020a067825 */ /* 0x020fe200078e021c */
[----:B------:R-:W-:Y:S02]  /*2e60*/  PRMT R88, RZ, 0x7610, R88 ;  /* 0x00007610ff587816 */ /* 0x000fe40000000058 */
[----:B------:R-:W-:-:S04]  /*2e70*/  LOP3.LUT R10, R11, 0x28, RZ, 0xfc, !PT ;  /* 0x000000280b0a7812 */ /* 0x000fc800078efcff */
[----:B------:R1:W5:Y:S01]  /*2e80*/  @!P0 LDG.E.U16 R88, [R6.64] ;  /* 0x0000000606588981 */ /* 0x000362000c1e1500 */
[----:B------:R-:W-:Y:S01]  /*2e90*/  IMAD R10, R10, c[0x0][0x188], RZ ;  /* 0x000062000a0a7a24 */ /* 0x000fe200078e02ff */
[----:B------:R-:W-:-:S03]  /*2ea0*/  LOP3.LUT R11, R11, 0x30, RZ, 0xfc, !PT ;  /* 0x000000300b0b7812 */ /* 0x000fc600078efcff */
[----:B-1----:R-:W-:Y:S01]  /*2eb0*/  IMAD.WIDE R6, R10, 0x2, R28 ;  /* 0x000000020a067825 */ /* 0x002fe200078e021c */
[----:B0-----:R-:W-:-:S04]  /*2ec0*/  SHF.R.U32.HI R10, RZ, 0x6, R9 ;  /* 0x00000006ff0a7819 */ /* 0x001fc80000011609 */
[----:B------:R-:W-:Y:S02]  /*2ed0*/  SGXT.U32 R10, R10, 0x3 ;  /* 0x000000030a0a781a */ /* 0x000fe40000000000 */
[----:B------:R-:W-:Y:S02]  /*2ee0*/  PRMT R65, RZ, 0x7610, R65 ;  /* 0x00007610ff417816 */ /* 0x000fe40000000041 */
[----:B------:R-:W-:Y:S02]  /*2ef0*/  ISETP.GE.AND P0, PT, R11, UR4, PT ;  /* 0x000000040b007c0c */ /* 0x000fe4000bf06270 */
[C---:B------:R-:W-:Y:S02]  /*2f00*/  LOP3.LUT R11, R10.reuse, 0x30, RZ, 0xfc, !PT ;  /* 0x000000300a0b7812 */ /* 0x040fe400078efcff */
[----:B------:R-:W-:Y:S01]  /*2f10*/  LOP3.LUT R10, R10, 0x38, RZ, 0xfc, !PT ;  /* 0x000000380a0a7812 */ /* 0x000fe200078efcff */
[----:B------:R0:W2:Y:S01]  /*2f20*/  @!P1 LDG.E.U16 R65, [R6.64] ;  /* 0x0000000606419981 */ /* 0x0000a2000c1e1500 */
[----:B------:R-:W-:-:S02]  /*2f30*/  SHF.R.U32.HI R9, RZ, 0x6, R9 ;  /* 0x00000006ff097819 */ /* 0x000fc40000011609 */
[----:B------:R-:W-:Y:S02]  /*2f40*/  ISETP.GE.AND P1, PT, R10, UR4, PT ;  /* 0x000000040a007c0c */ /* 0x000fe4000bf26270 */
[----:B------:R-:W1:Y:S01]  /*2f50*/  S2R R10, SR_TID.X ;  /* 0x00000000000a7919 */ /* 0x000e620000002100 */
[----:B------:R-:W-:Y:S01]  /*2f60*/  SGXT.U32 R9, R9, 0x3 ;  /* 0x000000030909781a */ /* 0x000fe20000000000 */
[----:B------:R-:W-:-:S03]  /*2f70*/  IMAD R11, R11, c[0x0][0x188], RZ ;  /* 0x000062000b0b7a24 */ /* 0x000fc600078e02ff */
[----:B------:R-:W-:Y:S01]  /*2f80*/  LOP3.LUT R9, R9, 0x38, RZ, 0xfc, !PT ;  /* 0x0000003809097812 */ /* 0x000fe200078efcff */
[----:B0-----:R-:W-:Y:S01]  /*2f90*/  IMAD.WIDE R6, R11, 0x2, R28 ;  /* 0x000000020b067825 */ /* 0x001fe200078e021c */
[----:B------:R-:W-:-:S03]  /*2fa0*/  PRMT R27, RZ, 0x7610, R27 ;  /* 0x00007610ff1b7816 */ /* 0x000fc6000000001b */
[----:B------:R-:W-:-:S03]  /*2fb0*/  IMAD R9, R9, c[0x0][0x188], RZ ;  /* 0x0000620009097a24 */ /* 0x000fc600078e02ff */
[----:B------:R0:W2:Y:S02]  /*2fc0*/  @!P0 LDG.E.U16 R27, [R6.64] ;  /* 0x00000006061b8981 */ /* 0x0000a4000c1e1500 */
[----:B0-----:R-:W-:Y:S02]  /*2fd0*/  IMAD.WIDE R6, R9, 0x2, R28 ;  /* 0x0000000209067825 */ /* 0x001fe400078e021c */
[----:B------:R-:W0:Y:S01]  /*2fe0*/  S2R R9, SR_TID.X ;  /* 0x0000000000097919 */ /* 0x000e220000002100 */
[----:B-1----:R-:W-:-:S04]  /*2ff0*/  SHF.R.U32.HI R11, RZ, 0x6, R10 ;  /* 0x00000006ff0b7819 */ /* 0x002fc8000001160a */
[----:B------:R-:W-:-:S04]  /*3000*/  SGXT.U32 R11, R11, 0x3 ;  /* 0x000000030b0b781a */ /* 0x000fc80000000000 */
[C---:B------:R-:W-:Y:S02]  /*3010*/  LOP3.LUT R12, R11.reuse, 0x40, RZ, 0xfc, !PT ;  /* 0x000000400b0c7812 */ /* 0x040fe400078efcff */
[----:B------:R-:W-:Y:S02]  /*3020*/  LOP3.LUT R11, R11, 0x40, RZ, 0xfc, !PT ;  /* 0x000000400b0b7812 */ /* 0x000fe400078efcff */
[----:B------:R-:W-:Y:S02]  /*3030*/  PRMT R26, RZ, 0x7610, R26 ;  /* 0x00007610ff1a7816 */ /* 0x000fe4000000001a */
[----:B------:R-:W-:Y:S01]  /*3040*/  SHF.R.U32.HI R10, RZ, 0x6, R10 ;  /* 0x00000006ff0a7819 */ /* 0x000fe2000001160a */
[----:B------:R-:W-:Y:S01]  /*3050*/  IMAD R11, R11, c[0x0][0x188], RZ ;  /* 0x000062000b0b7a24 */ /* 0x000fe200078e02ff */
[----:B------:R-:W-:Y:S02]  /*3060*/  ISETP.GE.AND P0, PT, R12, UR4, PT ;  /* 0x000000040c007c0c */ /* 0x000fe4000bf06270 */
[----:B------:R-:W-:Y:S01]  /*3070*/  SGXT.U32 R10, R10, 0x3 ;  /* 0x000000030a0a781a */ /* 0x000fe20000000000 */
[----:B------:R1:W2:Y:S01]  /*3080*/  @!P1 LDG.E.U16 R26, [R6.64] ;  /* 0x00000006061a9981 */ /* 0x0002a2000c1e1500 */
[----:B------:R-:W-:Y:S01]  /*3090*/  PRMT R64, RZ, 0x7610, R64 ;  /* 0x00007610ff407816 */ /* 0x000fe20000000040 */
[----:B-1----:R-:W-:Y:S01]  /*30a0*/  IMAD.WIDE R6, R11, 0x2, R28 ;  /* 0x000000020b067825 */ /* 0x002fe200078e021c */
[----:B------:R-:W-:-:S02]  /*30b0*/  LOP3.LUT R11, R10, 0x48, RZ, 0xfc, !PT ;  /* 0x000000480a0b7812 */ /* 0x000fc400078efcff */
[----:B0-----:R-:W-:-:S05]  /*30c0*/  SHF.R.U32.HI R10, RZ, 0x6, R9 ;  /* 0x00000006ff0a7819 */ /* 0x001fca0000011609 */
[----:B------:R0:W2:Y:S01]  /*30d0*/  @!P0 LDG.E.U16 R64, [R6.64] ;  /* 0x0000000606408981 */ /* 0x0000a2000c1e1500 */
[----:B------:R-:W-:Y:S02]  /*30e0*/  SGXT.U32 R10, R10, 0x3 ;  /* 0x000000030a0a781a */ /* 0x000fe40000000000 */
[----:B------:R-:W-:Y:S02]  /*30f0*/  ISETP.GE.AND P0, PT, R11, UR4, PT ;  /* 0x000000040b007c0c */ /* 0x000fe4000bf06270 */
[----:B------:R-:W-:Y:S02]  /*3100*/  LOP3.LUT R11, R10, 0x48, RZ, 0xfc, !PT ;  /* 0x000000480a0b7812 */ /* 0x000fe400078efcff */
[----:B------:R-:W-:-:S03]  /*3110*/  PRMT R36, RZ, 0x7610, R36 ;  /* 0x00007610ff247816 */ /* 0x000fc60000000024 */
[----:B------:R-:W-:Y:S01]  /*3120*/  IMAD R11, R11, c[0x0][0x188], RZ ;  /* 0x000062000b0b7a24 */ /* 0x000fe200078e02ff */
[----:B------:R-:W-:-:S03]  /*3130*/  SHF.R.U32.HI R9, RZ, 0x6, R9 ;  /* 0x00000006ff097819 */ /* 0x000fc60000011609 */
[----:B0-----:R-:W-:Y:S01]  /*3140*/  IMAD.WIDE R6, R11, 0x2, R28 ;  /* 0x000000020b067825 */ /* 0x001fe200078e021c */
[----:B------:R-:W-:Y:S02]  /*3150*/  LOP3.LUT R10, R10, 0x50, RZ, 0xfc, !PT ;  /* 0x000000500a0a7812 */ /* 0x000fe400078efcff */
[----:B------:R-:W-:Y:S02]  /*3160*/  SGXT.U32 R9, R9, 0x3 ;  /* 0x000000030909781a */ /* 0x000fe40000000000 */
[----:B------:R0:W2:Y:S01]  /*3170*/  @!P0 LDG.E.U16 R36, [R6.64] ;  /* 0x0000000606248981 */ /* 0x0000a2000c1e1500 */
[----:B------:R-:W-:Y:S02]  /*3180*/  ISETP.GE.AND P0, PT, R10, UR4, PT ;  /* 0x000000040a007c0c */ /* 0x000fe4000bf06270 */
[C---:B------:R-:W-:Y:S02]  /*3190*/  LOP3.LUT R12, R9.reuse, 0x58, RZ, 0xfc, !PT ;  /* 0x00000058090c7812 */ /* 0x040fe400078efcff */
[----:B------:R-:W-:-:S02]  /*31a0*/  LOP3.LUT R11, R9, 0x60, RZ, 0xfc, !PT ;  /* 0x00000060090b7812 */ /* 0x000fc400078efcff */
[C---:B------:R-:W-:Y:S02]  /*31b0*/  LOP3.LUT R10, R9.reuse, 0x68, RZ, 0xfc, !PT ;  /* 0x00000068090a7812 */ /* 0x040fe400078efcff */
[----:B------:R-:W-:-:S04]  /*31c0*/  LOP3.LUT R9, R9, 0x70, RZ, 0xfc, !PT ;  /* 0x0000007009097812 */ /* 0x000fc800078efcff */
[----:B------:R-:W-:Y:S02]  /*31d0*/  ISETP.GE.AND P4, PT, R9, UR4, PT ;  /* 0x0000000409007c0c */ /* 0x000fe4000bf86270 */
[----:B------:R-:W-:Y:S01]  /*31e0*/  SHF.R.U32.HI R9, RZ, 0x6, R8 ;  /* 0x00000006ff097819 */ /* 0x000fe20000011608 */
[----:B------:R-:W1:Y:S03]  /*31f0*/  S2R R55, SR_TID.X ;  /* 0x0000000000377919 */ /* 0x000e660000002100 */
[----:B------:R-:W-:-:S04]  /*3200*/  SGXT.U32 R9, R9, 0x3 ;  /* 0x000000030909781a */ /* 0x000fc80000000000 */
[----:B------:R-:W-:Y:S02]  /*3210*/  LOP3.LUT R9, R9, 0x50, RZ, 0xfc, !PT ;  /* 0x0000005009097812 */ /* 0x000fe400078efcff */
[----:B------:R-:W-:-:S03]  /*3220*/  PRMT R5, RZ, 0x7610, R5 ;  /* 0x00007610ff057816 */ /* 0x000fc60000000005 */
[----:B------:R-:W-:-:S04]  /*3230*/  IMAD R9, R9, c[0x0][0x188], RZ ;  /* 0x0000620009097a24 */ /* 0x000fc800078e02ff */
[----:B0-----:R-:W-:-:S05]  /*3240*/  IMAD.WIDE R6, R9, 0x2, R28 ;  /* 0x0000000209067825 */ /* 0x001fca00078e021c */
[----:B------:R0:W2:Y:S01]  /*3250*/  @!P0 LDG.E.U16 R5, [R6.64] ;  /* 0x0000000606058981 */ /* 0x0000a2000c1e1500 */
[----:B------:R-:W-:Y:S02]  /*3260*/  SHF.R.U32.HI R8, RZ, 0x6, R8 ;  /* 0x00000006ff087819 */ /* 0x000fe40000011608 */
[----:B0-----:R-:W-:-:S04]  /*3270*/  LOP3.LUT R7, R54, 0x78, RZ, 0xfc, !PT ;  /* 0x0000007836077812 */ /* 0x001fc800078efcff */
[----:B------:R-:W-:Y:S02]  /*3280*/  ISETP.GE.AND P0, PT, R7, UR4, PT ;  /* 0x0000000407007c0c */ /* 0x000fe4000bf06270 */
[----:B-1----:R-:W-:Y:S02]  /*3290*/  SHF.R.U32.HI R7, RZ, 0x6, R55 ;  /* 0x00000006ff077819 */ /* 0x002fe40000011637 */
[----:B------:R-:W-:Y:S02]  /*32a0*/  SGXT.U32 R8, R8, 0x3 ;  /* 0x000000030808781a */ /* 0x000fe40000000000 */
[----:B------:R-:W-:Y:S02]  /*32b0*/  SGXT.U32 R7, R7, 0x3 ;  /* 0x000000030707781a */ /* 0x000fe40000000000 */
[----:B------:R-:W-:Y:S02]  /*32c0*/  ISETP.GE.AND P1, PT, R12, UR4, PT ;  /* 0x000000040c007c0c */ /* 0x000fe4000bf26270 */
[----:B------:R-:W-:-:S02]  /*32d0*/  ISETP.GE.AND P3, PT, R10, UR4, PT ;  /* 0x000000040a007c0c */ /* 0x000fc4000bf66270 */
[C---:B------:R-:W-:Y:S02]  /*32e0*/  LOP3.LUT R14, R8.reuse, 0x70, RZ, 0xfc, !PT ;  /* 0x00000070080e7812 */ /* 0x040fe400078efcff */
[C---:B------:R-:W-:Y:S02]  /*32f0*/  LOP3.LUT R12, R8.reuse, 0x68, RZ, 0xfc, !PT ;  /* 0x00000068080c7812 */ /* 0x040fe400078efcff */
[C---:B------:R-:W-:Y:S02]  /*3300*/  LOP3.LUT R10, R8.reuse, 0x60, RZ, 0xfc, !PT ;  /* 0x00000060080a7812 */ /* 0x040fe400078efcff */
[----:B------:R-:W-:Y:S02]  /*3310*/  LOP3.LUT R8, R8, 0x58, RZ, 0xfc, !PT ;  /* 0x0000005808087812 */ /* 0x000fe400078efcff */
[----:B------:R-:W-:Y:S02]  /*3320*/  LOP3.LUT R7, R7, 0x78, RZ, 0xfc, !PT ;  /* 0x0000007807077812 */ /* 0x000fe400078efcff */
[----:B------:R-:W-:Y:S01]  /*3330*/  ISETP.GE.AND P2, PT, R11, UR4, PT ;  /* 0x000000040b007c0c */ /* 0x000fe2000bf46270 */
[----:B------:R-:W-:-:S02]  /*3340*/  IMAD R8, R8, c[0x0][0x188], RZ ;  /* 0x0000620008087a24 */ /* 0x000fc400078e02ff */
[----:B------:R-:W-:Y:S02]  /*3350*/  IMAD R10, R10, c[0x0][0x188], RZ ;  /* 0x000062000a0a7a24 */ /* 0x000fe400078e02ff */
[----:B------:R-:W-:Y:S02]  /*3360*/  IMAD R12, R12, c[0x0][0x188], RZ ;  /* 0x000062000c0c7a24 */ /* 0x000fe400078e02ff */
[----:B------:R-:W-:Y:S02]  /*3370*/  IMAD R14, R14, c[0x0][0x188], RZ ;  /* 0x000062000e0e7a24 */ /* 0x000fe400078e02ff */
[----:B------:R-:W-:Y:S01]  /*3380*/  IMAD R7, R7, c[0x0][0x188], RZ ;  /* 0x0000620007077a24 */ /* 0x000fe200078e02ff */
[----:B------:R-:W-:Y:S01]  /*3390*/  PRMT R74, RZ, 0x7610, R74 ;  /* 0x00007610ff4a7816 */ /* 0x000fe2000000004a */
[----:B------:R-:W-:Y:S01]  /*33a0*/  IMAD.WIDE R8, R8, 0x2, R28 ;  /* 0x0000000208087825 */ /* 0x000fe200078e021c */
[----:B------:R-:W-:Y:S02]  /*33b0*/  PRMT R73, RZ, 0x7610, R73 ;  /* 0x00007610ff497816 */ /* 0x000fe40000000049 */
[----:B------:R-:W-:Y:S01]  /*33c0*/  PRMT R72, RZ, 0x7610, R72 ;  /* 0x00007610ff487816 */ /* 0x000fe20000000048 */
[----:B------:R-:W-:Y:S01]  /*33d0*/  IMAD.WIDE R10, R10, 0x2, R28 ;  /* 0x000000020a0a7825 */ /* 0x000fe200078e021c */
[----:B------:R-:W-:Y:S01]  /*33e0*/  PRMT R71, RZ, 0x7610, R71 ;  /* 0x00007610ff477816 */ /* 0x000fe20000000047 */
[----:B------:R0:W2:Y:S01]  /*33f0*/  @!P1 LDG.E.U16 R74, [R8.64] ;  /* 0x00000006084a9981 */ /* 0x0000a2000c1e1500 */
[----:B------:R-:W-:Y:S01]  /*3400*/  PRMT R70, RZ, 0x7610, R70 ;  /* 0x00007610ff467816 */ /* 0x000fe20000000046 */
[----:B------:R-:W-:-:S02]  /*3410*/  IMAD.WIDE R12, R12, 0x2, R28 ;  /* 0x000000020c0c7825 */ /* 0x000fc400078e021c */
[----:B------:R1:W2:Y:S02]  /*3420*/  @!P2 LDG.E.U16 R73, [R10.64] ;  /* 0x000000060a49a981 */ /* 0x0002a4000c1e1500 */
[--C-:B------:R-:W-:Y:S02]  /*3430*/  IMAD.WIDE R14, R14, 0x2, R28.reuse ;  /* 0x000000020e0e7825 */ /* 0x100fe400078e021c */
[----:B------:R0:W2:Y:S02]  /*3440*/  @!P3 LDG.E.U16 R72, [R12.64] ;  /* 0x000000060c48b981 */ /* 0x0000a4000c1e1500 */
[----:B------:R-:W-:Y:S02]  /*3450*/  IMAD.WIDE R6, R7, 0x2, R28 ;  /* 0x0000000207067825 */ /* 0x000fe400078e021c */
[----:B------:R0:W2:Y:S04]  /*3460*/  @!P4 LDG.E.U16 R71, [R14.64] ;  /* 0x000000060e47c981 */ /* 0x0000a8000c1e1500 */
[----:B------:R0:W2:Y:S04]  /*3470*/  @!P0 LDG.E.U16 R70, [R6.64] ;  /* 0x0000000606468981 */ /* 0x0000a8000c1e1500 */
[----:B------:R-:W-:Y:S01]  /*3480*/  BAR.SYNC.DEFER_BLOCKING 0x0 ;  /* 0x0000000000007b1d */ /* 0x000fe20000010000 */
[----:B------:R-:W-:-:S02]  /*3490*/  LOP3.LUT R54, R55, 0x7f, RZ, 0xc0, !PT ;  /* 0x0000007f37367812 */ /* 0x000fc400078ec0ff */
[----:B------:R-:W-:Y:S02]  /*34a0*/  LOP3.LUT R55, R55, 0x7f, RZ, 0xc0, !PT ;  /* 0x0000007f37377812 */ /* 0x000fe400078ec0ff */
[----:B------:R-:W-:-:S03]  /*34b0*/  ISETP.GE.AND P1, PT, R54, UR4, PT ;  /* 0x0000000436007c0c */ /* 0x000fc6000bf26270 */
[----:B------:R-:W-:Y:S01]  /*34c0*/  IMAD R55, R55, c[0x0][0x18c], RZ ;  /* 0x0000630037377a24 */ /* 0x000fe200078e02ff */
[----:B------:R-:W-:Y:S01]  /*34d0*/  PRMT R51, RZ, 0x7610, R51 ;  /* 0x00007610ff337816 */ /* 0x000fe20000000033 */
[----:B0-----:R-:W-:Y:S02]  /*34e0*/  IMAD.MOV.U32 R14, RZ, RZ, R43 ;  /* 0x000000ffff0e7224 */ /* 0x001fe400078e002b */
[----:B------:R-:W-:Y:S02]  /*34f0*/  IMAD.MOV.U32 R15, RZ, RZ, R48 ;  /* 0x000000ffff0f7224 */ /* 0x000fe400078e0030 */
[----:B-1----:R-:W-:Y:S01]  /*3500*/  IMAD.WIDE R10, R55, 0x2, R16 ;  /* 0x00000002370a7825 */ /* 0x002fe200078e0210 */
[----:B------:R-:W-:-:S03]  /*3510*/  PRMT R68, RZ, 0x7610, R68 ;  /* 0x00007610ff447816 */ /* 0x000fc60000000044 */
[----:B------:R-:W-:Y:S02]  /*3520*/  IMAD.MOV.U32 R6, RZ, RZ, R30 ;  /* 0x000000ffff067224 */ /* 0x000fe400078e001e */
[----:B------:R-:W-:Y:S01]  /*3530*/  IMAD.MOV.U32 R7, RZ, RZ, R31 ;  /* 0x000000ffff077224 */ /* 0x000fe200078e001f */
[----:B------:R-:W-:Y:S01]  /*3540*/  PRMT R67, RZ, 0x7610, R67 ;  /* 0x00007610ff437816 */ /* 0x000fe20000000043 */
[C---:B------:R-:W-:Y:S01]  /*3550*/  IMAD.WIDE R12, R55.reuse, 0x2, R14 ;  /* 0x00000002370c7825 */ /* 0x040fe200078e020e */
[----:B------:R0:W2:Y:S01]  /*3560*/  @!P1 LDG.E.U16 R51, [R10.64] ;  /* 0x000000060a339981 */ /* 0x0000a2000c1e1500 */
[----:B------:R-:W-:Y:S02]  /*3570*/  PRMT R66, RZ, 0x7610, R66 ;  /* 0x00007610ff427816 */ /* 0x000fe40000000042 */
[----:B------:R-:W-:Y:S01]  /*3580*/  IMAD.WIDE R30, R55, 0x2, R22 ;  /* 0x00000002371e7825 */ /* 0x000fe200078e0216 */
[----:B------:R1:W2:Y:S01]  /*3590*/  @!P1 LDG.E.U16 R68, [R12.64] ;  /* 0x000000060c449981 */ /* 0x0002a2000c1e1500 */
[----:B------:R-:W-:-:S02]  /*35a0*/  PRMT R49, RZ, 0x7610, R49 ;  /* 0x00007610ff317816 */ /* 0x000fc40000000031 */
[----:B------:R-:W-:Y:S01]  /*35b0*/  PRMT R63, RZ, 0x7610, R63 ;  /* 0x00007610ff3f7816 */ /* 0x000fe2000000003f */
[----:B------:R3:W2:Y:S01]  /*35c0*/  @!P1 LDG.E.U16 R66, [R30.64] ;  /* 0x000000061e429981 */ /* 0x0006a2000c1e1500 */
[----:B0-----:R-:W-:-:S04]  /*35d0*/  IMAD.WIDE R10, R55, 0x2, R6 ;  /* 0x00000002370a7825 */ /* 0x001fc800078e0206 */
[----:B-1----:R-:W-:Y:S01]  /*35e0*/  IMAD.MOV.U32 R12, RZ, RZ, R24 ;  /* 0x000000ffff0c7224 */ /* 0x002fe200078e0018 */
[----:B------:R0:W2:Y:S01]  /*35f0*/  @!P1 LDG.E.U16 R67, [R10.64] ;  /* 0x000000060a439981 */ /* 0x0000a2000c1e1500 */
[----:B------:R-:W-:-:S04]  /*3600*/  IMAD.MOV.U32 R13, RZ, RZ, R25 ;  /* 0x000000ffff0d7224 */ /* 0x000fc800078e0019 */
[----:B------:R-:W-:-:S04]  /*3610*/  IMAD.WIDE R24, R55, 0x2, R12 ;  /* 0x0000000237187825 */ /* 0x000fc800078e020c */
[----:B0-----:R-:W-:Y:S01]  /*3620*/  IMAD.MOV.U32 R10, RZ, RZ, R33 ;  /* 0x000000ffff0a7224 */ /* 0x001fe200078e0021 */
[----:B------:R0:W2:Y:S01]  /*3630*/  @!P1 LDG.E.U16 R49, [R24.64] ;  /* 0x0000000618319981 */ /* 0x0000a2000c1e1500 */
[----:B------:R-:W-:-:S04]  /*3640*/  IMAD.MOV.U32 R11, RZ, RZ, R32 ;  /* 0x000000ffff0b7224 */ /* 0x000fc800078e0020 */
[----:B---3--:R-:W-:Y:S01]  /*3650*/  IMAD.WIDE R30, R55, 0x2, R10 ;  /* 0x00000002371e7825 */ /* 0x008fe200078e020a */
[----:B------:R-:W-:-:S03]  /*3660*/  PRMT R69, RZ, 0x7610, R69 ;  /* 0x00007610ff457816 */ /* 0x000fc60000000045 */
[C---:B------:R-:W-:Y:S01]  /*3670*/  IMAD.WIDE R8, R55.reuse, 0x2, R18 ;  /* 0x0000000237087825 */ /* 0x040fe200078e0212 */
[----:B------:R1:W3:Y:S03]  /*3680*/  @!P1 LDG.E.U16 R63, [R30.64] ;  /* 0x000000061e3f9981 */ /* 0x0002e6000c1e1500 */
[--C-:B0-----:R-:W-:Y:S01]  /*3690*/  IMAD.MOV.U32 R24, RZ, RZ, R42.reuse ;  /* 0x000000ffff187224 */ /* 0x101fe200078e002a */
[----:B------:R-:W-:Y:S01]  /*36a0*/  PRMT R42, RZ, 0x7610, R42 ;  /* 0x00007610ff2a7816 */ /* 0x000fe2000000002a */
[----:B------:R0:W2:Y:S01]  /*36b0*/  @!P1 LDG.E.U16 R69, [R8.64] ;  /* 0x0000000608459981 */ /* 0x0000a2000c1e1500 */
[----:B------:R-:W-:Y:S01]  /*36c0*/  PRMT R50, RZ, 0x7610, R50 ;  /* 0x00007610ff327816 */ /* 0x000fe20000000032 */
[----:B-1----:R-:W-:Y:S01]  /*36d0*/  IMAD.WIDE R30, R55, 0x2, R120 ;  /* 0x00000002371e7825 */ /* 0x002fe200078e0278 */
[----:B------:R-:W-:-:S03]  /*36e0*/  PRMT R43, RZ, 0x7610, R43 ;  /* 0x00007610ff2b7816 */ /* 0x000fc6000000002b */
[C---:B0-----:R-:W-:Y:S01]  /*36f0*/  IMAD.WIDE R8, R55.reuse, 0x2, R20 ;  /* 0x0000000237087825 */ /* 0x041fe200078e0214 */
[----:B------:R0:W2:Y:S03]  /*3700*/  @!P1 LDG.E.U16 R42, [R30.64] ;  /* 0x000000061e2a9981 */ /* 0x0000a6000c1e1500 */
[----:B------:R-:W-:Y:S01]  /*3710*/  IMAD.MOV.U32 R25, RZ, RZ, R39 ;  /* 0x000000ffff197224 */ /* 0x000fe200078e0027 */
[----:B------:R1:W2:Y:S01]  /*3720*/  @!P1 LDG.E.U16 R50, [R8.64] ;  /* 0x0000000608329981 */ /* 0x0002a2000c1e1500 */
[----:B------:R-:W-:Y:S01]  /*3730*/  IMAD.WIDE R32, R55, 0x2, R34 ;  /* 0x0000000237207825 */ /* 0x000fe200078e0222 */
[----:B------:R-:W-:Y:S02]  /*3740*/  PRMT R48, RZ, 0x7610, R48 ;  /* 0x00007610ff307816 */ /* 0x000fe40000000030 */
[----:B0-----:R-:W0:Y:S01]  /*3750*/  S2R R31, SR_TID.X ;  /* 0x00000000001f7919 */ /* 0x001e220000002100 */
[----:B------:R-:W-:Y:S01]  /*3760*/  LOP3.LUT R125, R125, R124, RZ, 0x3c, !PT ;  /* 0x0000007c7d7d7212 */ /* 0x000fe200078e3cff */
[----:B-1----:R-:W-:-:S02]  /*3770*/  IMAD.WIDE R8, R55, 0x2, R24 ;  /* 0x0000000237087825 */ /* 0x002fc400078e0218 */
[----:B------:R1:W2:Y:S01]  /*3780*/  @!P1 LDG.E.U16 R43, [R32.64] ;  /* 0x00000006202b9981 */ /* 0x0002a2000c1e1500 */
[C---:B------:R-:W-:Y:S02]  /*3790*/  LOP3.LUT R124, R125.reuse, R124, RZ, 0x3c, !PT ;  /* 0x0000007c7d7c7212 */ /* 0x040fe400078e3cff */
[----:B------:R-:W-:Y:S01]  /*37a0*/  PRMT R62, RZ, 0x7610, R62 ;  /* 0x00007610ff3e7816 */ /* 0x000fe2000000003e */
[----:B------:R4:W2:Y:S01]  /*37b0*/  @!P1 LDG.E.U16 R48, [R8.64] ;  /* 0x0000000608309981 */ /* 0x0008a2000c1e1500 */
[----:B------:R-:W-:Y:S01]  /*37c0*/  LOP3.LUT R125, R125, R124, RZ, 0x3c, !PT ;  /* 0x0000007c7d7d7212 */ /* 0x000fe200078e3cff */
[----:B-1----:R-:W-:Y:S02]  /*37d0*/  IMAD.MOV.U32 R32, RZ, RZ, R38 ;  /* 0x000000ffff207224 */ /* 0x002fe400078e0026 */
[----:B------:R-:W-:Y:S02]  /*37e0*/  IMAD.MOV.U32 R33, RZ, RZ, R37 ;  /* 0x000000ffff217224 */ /* 0x000fe400078e0025 */
[----:B------:R-:W-:-:S02]  /*37f0*/  IMAD R30, R54, c[0x0][0x18c], RZ ;  /* 0x00006300361e7a24 */ /* 0x000fc400078e02ff */
[----:B----4-:R-:W-:Y:S01]  /*3800*/  IMAD.WIDE R8, R55, 0x2, R32 ;  /* 0x0000000237087825 */ /* 0x010fe200078e0220 */
[----:B------:R-:W-:-:S04]  /*3810*/  PRMT R61, RZ, 0x7610, R61 ;  /* 0x00007610ff3d7816 */ /* 0x000fc8000000003d */
[----:B------:R1:W4:Y:S01]  /*3820*/  @!P1 LDG.E.U16 R62, [R8.64] ;  /* 0x00000006083e9981 */ /* 0x000322000c1e1500 */
[----:B------:R-:W-:Y:S02]  /*3830*/  IMAD.MOV.U32 R54, RZ, RZ, R41 ;  /* 0x000000ffff367224 */ /* 0x000fe400078e0029 */
[----:B------:R-:W-:Y:S01]  /*3840*/  IMAD.MOV.U32 R55, RZ, RZ, R57 ;  /* 0x000000ffff377224 */ /* 0x000fe200078e0039 */
[----:B------:R-:W-:Y:S01]  /*3850*/  PRMT R41, RZ, 0x7610, R41 ;  /* 0x00007610ff297816 */ /* 0x000fe20000000029 */
[----:B-1----:R-:W-:Y:S01]  /*3860*/  IMAD.WIDE R8, R30, 0x2, R124 ;  /* 0x000000021e087825 */ /* 0x002fe200078e027c */
[----:B0-----:R-:W-:-:S04]  /*3870*/  LOP3.LUT R31, R31, 0x7f, RZ, 0xc0, !PT ;  /* 0x0000007f1f1f7812 */ /* 0x001fc800078ec0ff */
[----:B------:R0:W2:Y:S02]  /*3880*/  @!P1 LDG.E.U16 R61, [R8.64] ;  /* 0x00000006083d9981 */ /* 0x0000a4000c1e1500 */
[----:B0-----:R-:W-:-:S05]  /*3890*/  IMAD.WIDE R8, R30, 0x2, R54 ;  /* 0x000000021e087825 */ /* 0x001fca00078e0236 */
[----:B------:R0:W2:Y:S01]  /*38a0*/  @!P1 LDG.E.U16 R41, [R8.64] ;  /* 0x0000000608299981 */ /* 0x0000a2000c1e1500 */
[----:B------:R-:W-:Y:S01]  /*38b0*/  IMAD.MOV.U32 R30, RZ, RZ, R40 ;  /* 0x000000ffff1e7224 */ /* 0x000fe200078e0028 */
[----:B------:R-:W-:Y:S01]  /*38c0*/  PRMT R60, RZ, 0x7610, R60 ;  /* 0x00007610ff3c7816 */ /* 0x000fe2000000003c */
[----:B0-----:R-:W-:Y:S02]  /*38d0*/  IMAD R9, R31, c[0x0][0x18c], RZ ;  /* 0x000063001f097a24 */ /* 0x001fe400078e02ff */
[----:B------:R-:W-:-:S04]  /*38e0*/  IMAD.MOV.U32 R31, RZ, RZ, R56 ;  /* 0x000000ffff1f7224 */ /* 0x000fc800078e0038 */
[----:B------:R-:W-:-:S05]  /*38f0*/  IMAD.WIDE R8, R9, 0x2, R30 ;  /* 0x0000000209087825 */ /* 0x000fca00078e021e */
[----:B------:R0:W2:Y:S04]  /*3900*/  @!P1 LDG.E.U16 R60, [R8.64] ;  /* 0x00000006083c9981 */ /* 0x0000a8000c1e1500 */
[----:B0-----:R-:W0:Y:S01]  /*3910*/  S2R R9, SR_TID.X ;  /* 0x0000000000097919 */ /* 0x001e220000002100 */
[----:B------:R-:W-:Y:S02]  /*3920*/  PRMT R40, RZ, 0x7610, R40 ;  /* 0x00007610ff287816 */ /* 0x000fe40000000028 */
[----:B0-----:R-:W-:-:S05]  /*3930*/  LOP3.LUT R9, R9, 0x7f, RZ, 0xc0, !PT ;  /* 0x0000007f09097812 */ /* 0x001fca00078ec0ff */
[----:B------:R-:W-:-:S04]  /*3940*/  IMAD R9, R9, c[0x0][0x18c], RZ ;  /* 0x0000630009097a24 */ /* 0x000fc800078e02ff */
        /* <DEDUP_REMOVED lines=13> */
[----:B------:R0:W3:Y:S04]  /*3a20*/  @!P1 LDG.E.U16 R39, [R8.64] ;  /* 0x0000000608279981 */ /* 0x0000e8000c1e1500 */
[----:B0-----:R-:W0:Y:S01]  /*3a30*/  S2R R9, SR_TID.X ;  /* 0x0000000000097919 */ /* 0x001e220000002100 */
[----:B------:R-:W-:-:S04]  /*3a40*/  LOP3.LUT R93, R93, R92, RZ, 0x3c, !PT ;  /* 0x0000005c5d5d7212 */ /* 0x000fc800078e3cff */
[----:B------:R-:W-:-:S04]  /*3a50*/  LOP3.LUT R92, R93, R92, RZ, 0x3c, !PT ;  /* 0x0000005c5d5c7212 */ /* 0x000fc800078e3cff */
[----:B------:R-:W-:Y:S02]  /*3a60*/  LOP3.LUT R93, R93, R92, RZ, 0x3c, !PT ;  /* 0x0000005c5d5d7212 */ /* 0x000fe400078e3cff */
        /* <DEDUP_REMOVED lines=43> */
[C---:B------:R-:W-:Y:S01]  /*3d20*/  LOP3.LUT R98, R99.reuse, R98, RZ, 0x3c, !PT ;  /* 0x0000006263627212 */ /* 0x040fe200078e3cff */
[----:B--2---:R1:W-:Y:S03]  /*3d30*/  STS.U16 [R2+0x8000], R75 ;  /* 0x0080004b02007388 */ /* 0x0043e60000000400 */
[----:B------:R-:W-:Y:S02]  /*3d40*/  LOP3.LUT R99, R99, R98, RZ, 0x3c, !PT ;  /* 0x0000006263637212 */ /* 0x000fe400078e3cff */
[----:B-1----:R-:W-:Y:S02]  /*3d50*/  PRMT R75, RZ, 0x7610, R75 ;  /* 0x00007610ff4b7816 */ /* 0x002fe4000000004b */
[----:B0-----:R-:W-:-:S05]  /*3d60*/  LOP3.LUT R9, R9, 0x7f, RZ, 0xc0, !PT ;  /* 0x0000007f09097812 */ /* 0x001fca00078ec0ff */
[----:B------:R-:W-:-:S04]  /*3d70*/  IMAD R9, R9, c[0x0][0x18c], RZ ;  /* 0x0000630009097a24 */ /* 0x000fc800078e02ff */
[----:B------:R-:W-:-:S05]  /*3d80*/  IMAD.WIDE R8, R9, 0x2, R98 ;  /* 0x0000000209087825 */ /* 0x000fca00078e0262 */
[----:B------:R0:W2:Y:S04]  /*3d90*/  @!P1 LDG.E.U16 R75, [R8.64] ;  /* 0x00000006084b9981 */ /* 0x0000a8000c1e1500 */
[----:B0-----:R-:W0:Y:S04]  /*3da0*/  S2R R8, SR_TID.X ;  /* 0x0000000000087919 */ /* 0x001e280000002100 */
[----:B------:R-:W1:Y:S01]  /*3db0*/  S2R R9, SR_TID.X ;  /* 0x0000000000097919 */ /* 0x000e620000002100 */
[----:B------:R-:W-:-:S03]  /*3dc0*/  LOP3.LUT R101, R101, R100, RZ, 0x3c, !PT ;  /* 0x0000006465657212 */ /* 0x000fc600078e3cff */
[----:B------:R0:W-:Y:S01]  /*3dd0*/  STS.U16 [R2+0x8400], R91 ;  /* 0x0084005b02007388 */ /* 0x0001e20000000400 */
[----:B------:R-:W-:-:S03]  /*3de0*/  LOP3.LUT R100, R101, R100, RZ, 0x3c, !PT ;  /* 0x0000006465647212 */ /* 0x000fc600078e3cff */
[----:B------:R0:W-:Y:S01]  /*3df0*/  STS.U16 [R2+0x8800], R90 ;  /* 0x0088005a02007388 */ /* 0x0001e20000000400 */
[----:B------:R-:W-:Y:S02]  /*3e00*/  LOP3.LUT R103, R103, R102, RZ, 0x3c, !PT ;  /* 0x0000006667677212 */ /* 0x000fe400078e3cff */
[----:B0-----:R-:W-:Y:S02]  /*3e10*/  LOP3.LUT R91, R8, 0x7f, RZ, 0xc0, !PT ;  /* 0x0000007f085b7812 */ /* 0x001fe400078ec0ff */
[----:B-1----:R-:W-:-:S03]  /*3e20*/  LOP3.LUT R9, R9, 0x7f, RZ, 0xc0, !PT ;  /* 0x0000007f09097812 */ /* 0x002fc600078ec0ff */
[----:B------:R-:W-:Y:S02]  /*3e30*/  IMAD R90, R91, c[0x0][0x18c], RZ ;  /* 0x000063005b5a7a24 */ /* 0x000fe400078e02ff */
[----:B------:R-:W0:Y:S01]  /*3e40*/  S2R R91, SR_TID.X ;  /* 0x00000000005b7919 */ /* 0x000e220000002100 */
[----:B------:R-:W-:Y:S01]  /*3e50*/  LOP3.LUT R101, R101, R100, RZ, 0x3c, !PT ;  /* 0x0000006465657212 */ /* 0x000fe200078e3cff */
[----:B------:R-:W-:Y:S01]  /*3e60*/  IMAD R9, R9, c[0x0][0x18c], RZ ;  /* 0x0000630009097a24 */ /* 0x000fe200078e02ff */
[----:B------:R-:W-:Y:S02]  /*3e70*/  LOP3.LUT R102, R103, R102, RZ, 0x3c, !PT ;  /* 0x0000006667667212 */ /* 0x000fe400078e3cff */
[----:B------:R-:W-:Y:S01]  /*3e80*/  PRMT R110, RZ, 0x7610, R110 ;  /* 0x00007610ff6e7816 */ /* 0x000fe2000000006e */
[----:B------:R-:W-:Y:S01]  /*3e90*/  IMAD.WIDE R8, R9, 0x2, R100 ;  /* 0x0000000209087825 */ /* 0x000fe200078e0264 */
[----:B------:R-:W-:Y:S02]  /*3ea0*/  LOP3.LUT R95, R95, R94, RZ, 0x3c, !PT ;  /* 0x0000005e5f5f7212 */ /* 0x000fe400078e3cff */
[----:B------:R-:W-:-:S02]  /*3eb0*/  LOP3.LUT R103, R103, R102, RZ, 0x3c, !PT ;  /* 0x0000006667677212 */ /* 0x000fc400078e3cff */
[----:B------:R-:W-:Y:S01]  /*3ec0*/  LOP3.LUT R94, R95, R94, RZ, 0x3c, !PT ;  /* 0x0000005e5f5e7212 */ /* 0x000fe200078e3cff */
[----:B------:R1:W2:Y:S01]  /*3ed0*/  @!P1 LDG.E.U16 R110, [R8.64] ;  /* 0x00000006086e9981 */ /* 0x0002a2000c1e1500 */
[----:B------:R-:W-:Y:S02]  /*3ee0*/  PRMT R111, RZ, 0x7610, R111 ;  /* 0x00007610ff6f7816 */ /* 0x000fe4000000006f */
[----:B------:R-:W-:Y:S02]  /*3ef0*/  LOP3.LUT R97, R97, R96, RZ, 0x3c, !PT ;  /* 0x0000006061617212 */ /* 0x000fe400078e3cff */
[----:B------:R-:W-:Y:S02]  /*3f00*/  LOP3.LUT R95, R95, R94, RZ, 0x3c, !PT ;  /* 0x0000005e5f5f7212 */ /* 0x000fe400078e3cff */
[----:B------:R-:W-:Y:S01]  /*3f10*/  LOP3.LUT R96, R97, R96, RZ, 0x3c, !PT ;  /* 0x0000006061607212 */ /* 0x000fe200078e3cff */
[----:B-1----:R-:W-:Y:S01]  /*3f20*/  IMAD.WIDE R8, R90, 0x2, R102 ;  /* 0x000000025a087825 */ /* 0x002fe200078e0266 */
[----:B------:R-:W-:-:S02]  /*3f30*/  PRMT R112, RZ, 0x7610, R112 ;  /* 0x00007610ff707816 */ /* 0x000fc40000000070 */
[----:B------:R-:W-:Y:S02]  /*3f40*/  LOP3.LUT R97, R97, R96, RZ, 0x3c, !PT ;  /* 0x0000006061617212 */ /* 0x000fe400078e3cff */
[----:B------:R1:W2:Y:S01]  /*3f50*/  @!P1 LDG.E.U16 R111, [R8.64] ;  /* 0x00000006086f9981 */ /* 0x0002a2000c1e1500 */
[----:B0-----:R-:W-:Y:S02]  /*3f60*/  LOP3.LUT R91, R91, 0x7f, RZ, 0xc0, !PT ;  /* 0x0000007f5b5b7812 */ /* 0x001fe400078ec0ff */
[----:B------:R-:W-:Y:S01]  /*3f70*/  PRMT R113, RZ, 0x7610, R113 ;  /* 0x00007610ff717816 */ /* 0x000fe20000000071 */
[----:B-1----:R-:W-:Y:S01]  /*3f80*/  IMAD.WIDE R8, R90, 0x2, R94 ;  /* 0x000000025a087825 */ /* 0x002fe200078e025e */
[----:B------:R0:W-:Y:S04]  /*3f90*/  STS.U16 [R2+0x8c00], R89 ;  /* 0x008c005902007388 */ /* 0x0001e80000000400 */
[----:B------:R1:W2:Y:S04]  /*3fa0*/  @!P1 LDG.E.U16 R112, [R8.64] ;  /* 0x0000000608709981 */ /* 0x0002a8000c1e1500 */
[----:B-----5:R5:W-:Y:S01]  /*3fb0*/  STS.U16 [R2+0x9000], R88 ;  /* 0x0090005802007388 */ /* 0x020be20000000400 */
[----:B0-----:R-:W-:-:S03]  /*3fc0*/  IMAD.MOV.U32 R89, RZ, RZ, R116 ;  /* 0x000000ffff597224 */ /* 0x001fc600078e0074 */
[----:B------:R0:W-:Y:S01]  /*3fd0*/  STS.U16 [R2+0x9400], R65 ;  /* 0x0094004102007388 */ /* 0x0001e20000000400 */
[----:B-1----:R-:W-:Y:S01]  /*3fe0*/  IMAD.WIDE R8, R90, 0x2, R96 ;  /* 0x000000025a087825 */ /* 0x002fe200078e0260 */
[----:B------:R-:W-:-:S03]  /*3ff0*/  PRMT R116, RZ, 0x7610, R116 ;  /* 0x00007610ff747816 */ /* 0x000fc60000000074 */
[----:B-----5:R-:W-:Y:S01]  /*4000*/  IMAD.MOV.U32 R88, RZ, RZ, R117 ;  /* 0x000000ffff587224 */ /* 0x020fe200078e0075 */
[----:B------:R1:W5:Y:S01]  /*4010*/  @!P1 LDG.E.U16 R113, [R8.64] ;  /* 0x0000000608719981 */ /* 0x000362000c1e1500 */
[----:B0-----:R-:W-:Y:S02]  /*4020*/  IMAD R65, R91, c[0x0][0x18c], RZ ;  /* 0x000063005b417a24 */ /* 0x001fe400078e02ff */
[----:B------:R-:W-:Y:S02]  /*4030*/  IMAD.MOV.U32 R90, RZ, RZ, R123 ;  /* 0x000000ffff5a7224 */ /* 0x000fe400078e007b */
[----:B------:R-:W-:Y:S02]  /*4040*/  IMAD.MOV.U32 R91, RZ, RZ, R122 ;  /* 0x000000ffff5b7224 */ /* 0x000fe400078e007a */
[C---:B-1----:R-:W-:Y:S01]  /*4050*/  IMAD.WIDE R8, R65.reuse, 0x2, R88 ;  /* 0x0000000241087825 */ /* 0x042fe200078e0258 */
[----:B------:R-:W-:Y:S01]  /*4060*/  PRMT R117, RZ, 0x7610, R117 ;  /* 0x00007610ff757816 */ /* 0x000fe20000000075 */
[----:B------:R0:W-:Y:S04]  /*4070*/  STS.U16 [R2+0x9800], R27 ;  /* 0x0098001b02007388 */ /* 0x0001e80000000400 */
[----:B------:R1:W2:Y:S04]  /*4080*/  @!P1 LDG.E.U16 R116, [R8.64] ;  /* 0x0000000608749981 */ /* 0x0002a8000c1e1500 */
[----:B0-----:R-:W2:Y:S01]  /*4090*/  LDL.LU R27, [R1+0x8] ;  /* 0x00000800011b7983 */ /* 0x001ea20000300800 */
[----:B-1----:R-:W-:-:S05]  /*40a0*/  IMAD.WIDE R8, R65, 0x2, R90 ;  /* 0x0000000241087825 */ /* 0x002fca00078e025a */
[----:B------:R0:W3:Y:S04]  /*40b0*/  @!P1 LDG.E.U16 R117, [R8.64] ;  /* 0x0000000608759981 */ /* 0x0000e8000c1e1500 */
[----:B0-----:R-:W3:Y:S01]  /*40c0*/  LDL.LU R9, [R1+0x4] ;  /* 0x0000040001097983 */ /* 0x001ee20000300800 */
[----:B------:R-:W-:-:S03]  /*40d0*/  PRMT R122, RZ, 0x7610, R122 ;  /* 0x00007610ff7a7816 */ /* 0x000fc6000000007a */
[----:B------:R3:W-:Y:S01]  /*40e0*/  STS.U16 [R2+0x9c00], R26 ;  /* 0x009c001a02007388 */ /* 0x0007e20000000400 */
[----:B--2---:R-:W-:-:S04]  /*40f0*/  IMAD.MOV.U32 R8, RZ, RZ, R27 ;  /* 0x000000ffff087224 */ /* 0x004fc800078e001b */
[----:B---3--:R-:W-:-:S05]  /*4100*/  IMAD.WIDE R26, R65, 0x2, R8 ;  /* 0x00000002411a7825 */ /* 0x008fca00078e0208 */
[----:B------:R0:W2:Y:S04]  /*4110*/  @!P1 LDG.E.U16 R122, [R26.64] ;  /* 0x000000061a7a9981 */ /* 0x0000a8000c1e1500 */
[----:B0-----:R-:W3:Y:S04]  /*4120*/  LDL.LU R26, [R1+0xc] ;  /* 0x00000c00011a7983 */ /* 0x001ee80000300800 */
[----:B------:R-:W3:Y:S01]  /*4130*/  LDL.LU R27, [R1+0x10] ;  /* 0x00001000011b7983 */ /* 0x000ee20000300800 */
[----:B------:R-:W-:-:S03]  /*4140*/  PRMT R123, RZ, 0x7610, R123 ;  /* 0x00007610ff7b7816 */ /* 0x000fc6000000007b */
[----:B------:R0:W-:Y:S01]  /*4150*/  STS.U16 [R2+0xa000], R64 ;  /* 0x00a0004002007388 */ /* 0x0001e20000000400 */
[----:B---3--:R-:W-:-:S04]  /*4160*/  LOP3.LUT R27, R27, R26, RZ, 0x3c, !PT ;  /* 0x0000001a1b1b7212 */ /* 0x008fc800078e3cff */
[----:B------:R-:W-:-:S04]  /*4170*/  LOP3.LUT R26, R27, R26, RZ, 0x3c, !PT ;  /* 0x0000001a1b1a7212 */ /* 0x000fc800078e3cff */
[----:B------:R-:W-:-:S05]  /*4180*/  LOP3.LUT R27, R27, R26, RZ, 0x3c, !PT ;  /* 0x0000001a1b1b7212 */ /* 0x000fca00078e3cff */
[----:B0-----:R-:W-:-:S05]  /*4190*/  IMAD.WIDE R64, R65, 0x2, R26 ;  /* 0x0000000241407825 */ /* 0x001fca00078e021a */
[----:B------:R0:W3:Y:S02]  /*41a0*/  @!P1 LDG.E.U16 R123, [R64.64] ;  /* 0x00000006407b9981 */ /* 0x0000e4000c1e1500 */
[----:B0-----:R-:W-:Y:S02]  /*41b0*/  IMAD.MOV.U32 R64, RZ, RZ, R54 ;  /* 0x000000ffff407224 */ /* 0x001fe400078e0036 */
[----:B------:R-:W-:Y:S02]  /*41c0*/  IMAD.MOV.U32 R65, RZ, RZ, R55 ;  /* 0x000000ffff417224 */ /* 0x000fe400078e0037 */
[----:B------:R-:W3:Y:S04]  /*41d0*/  LDL.LU.64 R54, [R1+0x20] ;  /* 0x0000200001367983 */ /* 0x000ee80000300a00 */
[----:B------:R0:W-:Y:S04]  /*41e0*/  STS.U16 [R2+0xa400], R36 ;  /* 0x00a4002402007388 */ /* 0x0001e80000000400 */
[----:B------:R1:W-:Y:S01]  /*41f0*/  STS.U16 [R2+0xa800], R5 ;  /* 0x00a8000502007388 */ /* 0x0003e20000000400 */
[----:B0-----:R-:W-:-:S03]  /*4200*/  LOP3.LUT R36, R0, 0x40, RZ, 0x3c, !PT ;  /* 0x0000004000247812 */ /* 0x001fc600078e3cff */
[----:B------:R-:W-:Y:S04]  /*4210*/  STS.U16 [R2+0xac00], R74 ;  /* 0x00ac004a02007388 */ /* 0x000fe80000000400 */
[----:B------:R-:W-:Y:S04]  /*4220*/  STS.U16 [R2+0xb000], R73 ;  /* 0x00b0004902007388 */ /* 0x000fe80000000400 */
[----:B------:R-:W-:Y:S04]  /*4230*/  STS.U16 [R2+0xb400], R72 ;  /* 0x00b4004802007388 */ /* 0x000fe80000000400 */
[----:B------:R-:W-:Y:S04]  /*4240*/  STS.U16 [R2+0xb800], R71 ;  /* 0x00b8004702007388 */ /* 0x000fe80000000400 */
[----:B------:R-:W-:Y:S04]  /*4250*/  STS.U16 [R2+0xbc00], R70 ;  /* 0x00bc004602007388 */ /* 0x000fe80000000400 */
[----:B------:R-:W-:Y:S04]  /*4260*/  STS.U16 [R0], R69 ;  /* 0x0000004500007388 */ /* 0x000fe80000000400 */
[----:B------:R-:W-:Y:S04]  /*4270*/  STS.U16 [R0+0x800], R68 ;  /* 0x0008004400007388 */ /* 0x000fe80000000400 */
[----:B------:R-:W-:Y:S04]  /*4280*/  STS.U16 [R0+0x1000], R67 ;  /* 0x0010004300007388 */ /* 0x000fe80000000400 */
[----:B------:R-:W-:Y:S04]  /*4290*/  STS.U16 [R0+0x1800], R66 ;  /* 0x0018004200007388 */ /* 0x000fe80000000400 */
[----:B------:R-:W-:Y:S04]  /*42a0*/  STS.U16 [R0+0x2000], R63 ;  /* 0x0020003f00007388 */ /* 0x000fe80000000400 */
[----:B----4-:R-:W-:Y:S04]  /*42b0*/  STS.U16 [R0+0x2800], R62 ;  /* 0x0028003e00007388 */ /* 0x010fe80000000400 */
[----:B------:R-:W-:Y:S04]  /*42c0*/  STS.U16 [R0+0x3000], R61 ;  /* 0x0030003d00007388 */ /* 0x000fe80000000400 */
[----:B------:R-:W-:Y:S04]  /*42d0*/  STS.U16 [R0+0x3800], R60 ;  /* 0x0038003c00007388 */ /* 0x000fe80000000400 */
[----:B------:R-:W-:Y:S04]  /*42e0*/  STS.U16 [R0+0x4000], R59 ;  /* 0x0040003b00007388 */ /* 0x000fe80000000400 */
[----:B------:R-:W-:Y:S04]  /*42f0*/  STS.U16 [R0+0x4800], R58 ;  /* 0x0048003a00007388 */ /* 0x000fe80000000400 */
[----:B------:R-:W-:Y:S04]  /*4300*/  STS.U16 [R0+0x5000], R57 ;  /* 0x0050003900007388 */ /* 0x000fe80000000400 */
[----:B------:R-:W-:Y:S04]  /*4310*/  STS.U16 [R0+0x5800], R56 ;  /* 0x0058003800007388 */ /* 0x000fe80000000400 */
[----:B------:R-:W-:Y:S04]  /*4320*/  STS.U16 [R0+0x6000], R110 ;  /* 0x0060006e00007388 */ /* 0x000fe80000000400 */
[----:B------:R-:W-:Y:S04]  /*4330*/  STS.U16 [R0+0x6800], R112 ;  /* 0x0068007000007388 */ /* 0x000fe80000000400 */
[----:B------:R0:W-:Y:S04]  /*4340*/  STS.U16 [R0+0x7000], R116 ;  /* 0x0070007400007388 */ /* 0x0001e80000000400 */
[----:B--2---:R-:W-:Y:S04]  /*4350*/  STS.U16 [R0+0x7800], R122 ;  /* 0x0078007a00007388 */ /* 0x004fe80000000400 */
        /* <DEDUP_REMOVED lines=13> */
[----:B-----5:R2:W-:Y:S04]  /*4430*/  STS.U16 [R36+0x6c00], R113 ;  /* 0x006c007124007388 */ /* 0x0205e80000000400 */
[----:B------:R-:W-:Y:S01]  /*4440*/  STS.U16 [R36+0x7400], R117 ;  /* 0x0074007524007388 */ /* 0x000fe20000000400 */
[----:B-1----:R-:W-:-:S02]  /*4450*/  LOP3.LUT R5, R4, 0x40, RZ, 0x3c, !PT ;  /* 0x0000004004057812 */ /* 0x002fc400078e3cff */
[----:B0-----:R-:W-:Y:S01]  /*4460*/  LOP3.LUT R116, R3, 0x40, RZ, 0x3c, !PT ;  /* 0x0000004003747812 */ /* 0x001fe200078e3cff */
[----:B------:R-:W-:Y:S02]  /*4470*/  IMAD.MOV.U32 R112, RZ, RZ, R64 ;  /* 0x000000ffff707224 */ /* 0x000fe400078e0040 */
[----:B--2---:R-:W-:Y:S01]  /*4480*/  IMAD.MOV.U32 R113, RZ, RZ, R65 ;  /* 0x000000ffff717224 */ /* 0x004fe200078e0041 */
[----:B---3--:R-:W-:Y:S04]  /*4490*/  STS.U16 [R36+0x7c00], R123 ;  /* 0x007c007b24007388 */ /* 0x008fe80000000400 */
[----:B------:R-:W-:Y:S06]  /*44a0*/  BAR.SYNC.DEFER_BLOCKING 0x0 ;  /* 0x0000000000007b1d */ /* 0x000fec0000010000 */
[----:B------:R-:W-:Y:S04]  /*44b0*/  LDSM.16.MT88.4 R48, [R4+0x8000] ;  /* 0x008000000430783b */ /* 0x000fe80000004200 */
[----:B------:R-:W0:Y:S04]  /*44c0*/  LDSM.16.M88.4 R40, [R3] ;  /* 0x000000000328783b */ /* 0x000e280000000200 */
[----:B------:R-:W1:Y:S04]  /*44d0*/  LDSM.16.M88.4 R36, [R3+0x4000] ;  /* 0x004000000324783b */ /* 0x000e680000000200 */
[----:B------:R-:W2:Y:S04]  /*44e0*/  LDSM.16.MT88.4 R56, [R5+0x8000] ;  /* 0x008000000538783b */ /* 0x000ea80000004200 */
[----:B------:R-:W3:Y:S04]  /*44f0*/  LDSM.16.MT88.4 R72, [R4+0x8800] ;  /* 0x008800000448783b */ /* 0x000ee80000004200 */
[----:B------:R-:W4:Y:S04]  /*4500*/  LDSM.16.MT88.4 R68, [R5+0x8800] ;  /* 0x008800000544783b */ /* 0x000f280000004200 */
[----:B------:R-:W-:Y:S04]  /*4510*/  LDSM.16.M88.4 R64, [R116] ;  /* 0x000000007440783b */ /* 0x000fe80000000200 */
[----:B------:R-:W-:Y:S01]  /*4520*/  LDSM.16.M88.4 R60, [R116+0x4000] ;  /* 0x00400000743c783b */ /* 0x000fe20000000200 */
[C---:B0-----:R-:W-:Y:S08]  /*4530*/  HMMA.16816.F32 R80, R48.reuse, R40, R80 ;  /* 0x000000283050723c */ /* 0x041ff00000001850 */
[----:B-1----:R-:W-:Y:S01]  /*4540*/  HMMA.16816.F32 R76, R48, R36, R76 ;  /* 0x00000024304c723c */ /* 0x002fe2000000184c */
[----:B------:R-:W0:Y:S07]  /*4550*/  LDSM.16.MT88.4 R48, [R4+0x9000] ;  /* 0x009000000430783b */ /* 0x000e2e0000004200 */
[C---:B--2---:R-:W-:Y:S08]  /*4560*/  HMMA.16816.F32 R44, R56.reuse, R40, R44 ;  /* 0x00000028382c723c */ /* 0x044ff0000000182c */
[----:B------:R-:W-:Y:S01]  /*4570*/  HMMA.16816.F32 R52, R56, R36, R52 ;  /* 0x000000243834723c */ /* 0x000fe20000001834 */
[----:B------:R-:W1:Y:S07]  /*4580*/  LDSM.16.MT88.4 R56, [R5+0x9000] ;  /* 0x009000000538783b */ /* 0x000e6e0000004200 */
[C---:B---3--:R-:W-:Y:S08]  /*4590*/  HMMA.16816.F32 R80, R72.reuse, R42, R80 ;  /* 0x0000002a4850723c */ /* 0x048ff00000001850 */
[----:B------:R-:W-:Y:S08]  /*45a0*/  HMMA.16816.F32 R76, R72, R38, R76 ;  /* 0x00000026484c723c */ /* 0x000ff0000000184c */
[C---:B----4-:R-:W-:Y:S01]  /*45b0*/  HMMA.16816.F32 R44, R68.reuse, R42, R44 ;  /* 0x0000002a442c723c */ /* 0x050fe2000000182c */
[----:B------:R-:W2:Y:S07]  /*45c0*/  LDSM.16.MT88.4 R40, [R4+0x9800] ;  /* 0x009800000428783b */ /* 0x000eae0000004200 */
[----:B------:R-:W-:Y:S01]  /*45d0*/  HMMA.16816.F32 R52, R68, R38, R52 ;  /* 0x000000264434723c */ /* 0x000fe20000001834 */
[----:B------:R-:W3:Y:S04]  /*45e0*/  LDSM.16.MT88.4 R36, [R5+0x9800] ;  /* 0x009800000524783b */ /* 0x000ee80000004200 */
[----:B------:R-:W-:Y:S03]  /*45f0*/  LDSM.16.M88.4 R68, [R3+0x4080] ;  /* 0x004080000344783b */ /* 0x000fe60000000200 */
[C---:B0-----:R-:W-:Y:S08]  /*4600*/  HMMA.16816.F32 R80, R48.reuse, R64, R80 ;  /* 0x000000403050723c */ /* 0x041ff00000001850 */
[----:B------:R-:W-:Y:S01]  /*4610*/  HMMA.16816.F32 R76, R48, R60, R76 ;  /* 0x0000003c304c723c */ /* 0x000fe2000000184c */
[----:B------:R-:W0:Y:S07]  /*4620*/  LDSM.16.MT88.4 R48, [R4+0xa000] ;  /* 0x00a000000430783b */ /* 0x000e2e0000004200 */
[C---:B-1----:R-:W-:Y:S08]  /*4630*/  HMMA.16816.F32 R44, R56.reuse, R64, R44 ;  /* 0x00000040382c723c */ /* 0x042ff0000000182c */
[----:B------:R-:W-:Y:S01]  /*4640*/  HMMA.16816.F32 R52, R56, R60, R52 ;  /* 0x0000003c3834723c */ /* 0x000fe20000001834 */
[----:B------:R-:W1:Y:S07]  /*4650*/  LDSM.16.M88.4 R56, [R3+0x80] ;  /* 0x000080000338783b */ /* 0x000e6e0000000200 */
[C---:B--2---:R-:W-:Y:S08]  /*4660*/  HMMA.16816.F32 R80, R40.reuse, R66, R80 ;  /* 0x000000422850723c */ /* 0x044ff00000001850 */
[----:B------:R-:W-:Y:S01]  /*4670*/  HMMA.16816.F32 R76, R40, R62, R76 ;  /* 0x0000003e284c723c */ /* 0x000fe2000000184c */
[----:B------:R-:W2:Y:S07]  /*4680*/  LDSM.16.MT88.4 R40, [R5+0xa000] ;  /* 0x00a000000528783b */ /* 0x000eae0000004200 */
[C---:B---3--:R-:W-:Y:S01]  /*4690*/  HMMA.16816.F32 R44, R36.reuse, R66, R44 ;  /* 0x00000042242c723c */ /* 0x048fe2000000182c */
[----:B------:R-:W3:Y:S07]  /*46a0*/  LDSM.16.MT88.4 R64, [R4+0xa800] ;  /* 0x00a800000440783b */ /* 0x000eee0000004200 */
[----:B------:R-:W-:Y:S01]  /*46b0*/  HMMA.16816.F32 R52, R36, R62, R52 ;  /* 0x0000003e2434723c */ /* 0x000fe20000001834 */
[----:B------:R-:W-:Y:S01]  /*46c0*/  LDSM.16.M88.4 R60, [R116+0x4080] ;  /* 0x00408000743c783b */ /* 0x000fe20000000200 */
[----:B------:R-:W-:-:S03]  /*46d0*/  IMAD.MOV.U32 R110, RZ, RZ, c[0x0][0x18c] ;  /* 0x00006300ff6e7624 */ /* 0x000fc600078e00ff */
[----:B------:R-:W-:Y:S03]  /*46e0*/  LDSM.16.MT88.4 R36, [R5+0xa800] ;  /* 0x00a800000524783b */ /* 0x000fe60000004200 */
[C---:B0-----:R-:W-:Y:S08]  /*46f0*/  HMMA.16816.F32 R76, R48.reuse, R68, R76 ;  /* 0x00000044304c723c */ /* 0x041ff0000000184c */
[-C--:B-1----:R-:W-:Y:S01]  /*4700*/  HMMA.16816.F32 R80, R48, R56.reuse, R80 ;  /* 0x000000383050723c */ /* 0x082fe20000001850 */
[----:B------:R-:W0:Y:S07]  /*4710*/  LDSM.16.MT88.4 R48, [R4+0xb000] ;  /* 0x00b000000430783b */ /* 0x000e2e0000004200 */
[C---:B--2---:R-:W-:Y:S08]  /*4720*/  HMMA.16816.F32 R44, R40.reuse, R56, R44 ;  /* 0x00000038282c723c */ /* 0x044ff0000000182c */
[----:B------:R-:W-:Y:S01]  /*4730*/  HMMA.16816.F32 R52, R40, R68, R52 ;  /* 0x000000442834723c */ /* 0x000fe20000001834 */
[----:B------:R-:W1:Y:S07]  /*4740*/  LDSM.16.M88.4 R40, [R116+0x80] ;  /* 0x000080007428783b */ /* 0x000e6e0000000200 */
[C---:B---3--:R-:W-:Y:S08]  /*4750*/  HMMA.16816.F32 R80, R64.reuse, R58, R80 ;  /* 0x0000003a4050723c */ /* 0x048ff00000001850 */
[----:B------:R-:W-:Y:S01]  /*4760*/  HMMA.16816.F32 R76, R64, R70, R76 ;  /* 0x00000046404c723c */ /* 0x000fe2000000184c */
[----:B------:R-:W-:Y:S01]  /*4770*/  IMAD.SHL.U32 R110, R110, 0x80, RZ ;  /* 0x000000806e6e7824 */ /* 0x000fe200078e00ff */
[----:B------:R-:W2:Y:S03]  /*4780*/  LDSM.16.MT88.4 R64, [R5+0xb000] ;  /* 0x00b000000540783b */ /* 0x000ea60000004200 */
[----:B------:R-:W-:-:S04]  /*4790*/  IMAD.WIDE R26, R110, 0x2, R26 ;  /* 0x000000026e1a7825 */ /* 0x000fc800078e021a */
[C---:B------:R-:W-:Y:S01]  /*47a0*/  IMAD.WIDE R8, R110.reuse, 0x2, R8 ;  /* 0x000000026e087825 */ /* 0x040fe200078e0208 */
[----:B------:R-:W-:Y:S04]  /*47b0*/  STL [R1+0x10], R26 ;  /* 0x0000101a01007387 */ /* 0x000fe80000100800 */
[----:B------:R-:W-:Y:S04]  /*47c0*/  STL [R1+0xc], R27 ;  /* 0x00000c1b01007387 */ /* 0x000fe80000100800 */
[----:B------:R-:W-:Y:S04]  /*47d0*/  STL [R1+0x8], R8 ;  /* 0x0000080801007387 */ /* 0x000fe80000100800 */
[----:B------:R-:W-:Y:S02]  /*47e0*/  STL [R1+0x4], R9 ;  /* 0x0000040901007387 */ /* 0x000fe40000100800 */
[C---:B0-----:R-:W-:Y:S08]  /*47f0*/  HMMA.16816.F32 R76, R48.reuse, R60, R76 ;  /* 0x0000003c304c723c */ /* 0x041ff0000000184c */
[----:B-1----:R-:W-:Y:S01]  /*4800*/  HMMA.16816.F32 R80, R48, R40, R80 ;  /* 0x000000283050723c */ /* 0x002fe20000001850 */
[----:B------:R0:W-:Y:S04]  /*4810*/  LDSM.16.MT88.4 R48, [R5+0xb800] ;  /* 0x00b800000530783b */ /* 0x0001e80000004200 */
[----:B0-----:R-:W3:Y:S03]  /*4820*/  LDL.LU R5, [R1] ;  /* 0x0000000001057983 */ /* 0x001ee60000300800 */
[C---:B------:R-:W-:Y:S08]  /*4830*/  HMMA.16816.F32 R44, R36.reuse, R58, R44 ;  /* 0x0000003a242c723c */ /* 0x040ff0000000182c */
[----:B------:R-:W-:Y:S01]  /*4840*/  HMMA.16816.F32 R52, R36, R70, R52 ;  /* 0x000000462434723c */ /* 0x000fe20000001834 */
[----:B------:R-:W0:Y:S01]  /*4850*/  LDSM.16.MT88.4 R36, [R4+0xb800] ;  /* 0x00b800000424783b */ /* 0x000e220000004200 */
[----:B------:R-:W-:-:S04]  /*4860*/  IMAD.WIDE R8, R110, 0x2, R94 ;  /* 0x000000026e087825 */ /* 0x000fc800078e025e */
[----:B------:R-:W-:Y:S02]  /*4870*/  IMAD.MOV.U32 R95, RZ, RZ, R8 ;  /* 0x000000ffff5f7224 */ /* 0x000fe400078e0008 */
[----:B------:R-:W-:Y:S02]  /*4880*/  IMAD.MOV.U32 R94, RZ, RZ, R9 ;  /* 0x000000ffff5e7224 */ /* 0x000fe400078e0009 */
[----:B------:R-:W-:-:S06]  /*4890*/  IMAD.WIDE R8, R110, 0x2, R100 ;  /* 0x000000026e087825 */ /* 0x000fcc00078e0264 */
[----:B--2---:R-:W-:Y:S01]  /*48a0*/  HMMA.16816.F32 R44, R64, R40, R44 ;  /* 0x00000028402c723c */ /* 0x004fe2000000182c */
[----:B------:R-:W-:-:S07]  /*48b0*/  IMAD.MOV.U32 R101, RZ, RZ, R8 ;  /* 0x000000ffff657224 */ /* 0x000fce00078e0008 */
[----:B------:R-:W-:Y:S01]  /*48c0*/  HMMA.16816.F32 R52, R64, R60, R52 ;  /* 0x0000003c4034723c */ /* 0x000fe20000001834 */
[----:B------:R-:W-:Y:S02]  /*48d0*/  IMAD.MOV.U32 R100, RZ, RZ, R9 ;  /* 0x000000ffff647224 */ /* 0x000fe400078e0009 */
[----:B------:R-:W-:-:S04]  /*48e0*/  IMAD.WIDE R26, R110, 0x2, R96 ;  /* 0x000000026e1a7825 */ /* 0x000fc800078e0260 */
[----:B------:R-:W-:-:S04]  /*48f0*/  IMAD.WIDE R8, R110, 0x2, R108 ;  /* 0x000000026e087825 */ /* 0x000fc800078e026c */
[----:B------:R-:W-:Y:S02]  /*4900*/  IMAD.MOV.U32 R97, RZ, RZ, R26 ;  /* 0x000000ffff617224 */ /* 0x000fe400078e001a */
[----:B------:R-:W-:Y:S02]  /*4910*/  IMAD.MOV.U32 R96, RZ, RZ, R27 ;  /* 0x000000ffff607224 */ /* 0x000fe400078e001b */
[----:B------:R-:W-:Y:S02]  /*4920*/  IMAD.MOV.U32 R109, RZ, RZ, R8 ;  /* 0x000000ffff6d7224 */ /* 0x000fe400078e0008 */
[----:B------:R-:W-:Y:S02]  /*4930*/  IMAD.MOV.U32 R108, RZ, RZ, R9 ;  /* 0x000000ffff6c7224 */ /* 0x000fe400078e0009 */
[----:B------:R-:W-:-:S04]  /*4940*/  IMAD.WIDE R26, R110, 0x2, R106 ;  /* 0x000000026e1a7825 */ /* 0x000fc800078e026a */
        /* <DEDUP_REMOVED lines=8> */
[----:B------:R-:W-:Y:S02]  /*49d0*/  IMAD.MOV.U32 R58, RZ, RZ, c[0x0][0x188] ;  /* 0x00006200ff3a7624 */ /* 0x000fe400078e00ff */
[----:B------:R-:W-:Y:S02]  /*49e0*/  IMAD.MOV.U32 R103, RZ, RZ, R56 ;  /* 0x000000ffff677224 */ /* 0x000fe400078e0038 */
[----:B------:R-:W-:Y:S02]  /*49f0*/  IMAD.MOV.U32 R102, RZ, RZ, R57 ;  /* 0x000000ffff667224 */ /* 0x000fe400078e0039 */
[----:B------:R-:W-:Y:S01]  /*4a00*/  IMAD.WIDE R56, R110, 0x2, R98 ;  /* 0x000000026e387825 */ /* 0x000fe200078e0262 */
[----:B0-----:R-:W-:Y:S01]  /*4a10*/  HMMA.16816.F32 R80, R36, R42, R80 ;  /* 0x0000002a2450723c */ /* 0x001fe20000001850 */
[----:B------:R-:W-:Y:S02]  /*4a20*/  UIADD3 UR4, UR4, -0x80, URZ ;  /* 0xffffff8004047890 */ /* 0x000fe4000fffe03f */
[----:B------:R-:W-:-:S02]  /*4a30*/  IMAD.MOV.U32 R105, RZ, RZ, R26 ;  /* 0x000000ffff697224 */ /* 0x000fc400078e001a */
[----:B------:R-:W-:Y:S02]  /*4a40*/  IMAD.MOV.U32 R104, RZ, RZ, R27 ;  /* 0x000000ffff687224 */ /* 0x000fe400078e001b */
[----:B------:R-:W-:Y:S02]  /*4a50*/  IMAD.MOV.U32 R93, RZ, RZ, R8 ;  /* 0x000000ffff5d7224 */ /* 0x000fe400078e0008 */
[----:B------:R-:W-:Y:S02]  /*4a60*/  IMAD.MOV.U32 R92, RZ, RZ, R9 ;  /* 0x000000ffff5c7224 */ /* 0x000fe400078e0009 */
[C---:B------:R-:W-:Y:S01]  /*4a70*/  IMAD.WIDE R30, R110.reuse, 0x2, R30 ;  /* 0x000000026e1e7825 */ /* 0x040fe200078e021e */
[----:B------:R-:W-:Y:S03]  /*4a80*/  HMMA.16816.F32 R76, R36, R62, R76 ;  /* 0x0000003e244c723c */ /* 0x000fe6000000184c */
[----:B------:R-:W-:-:S04]  /*4a90*/  IMAD.WIDE R32, R110, 0x2, R32 ;  /* 0x000000026e207825 */ /* 0x000fc800078e0220 */
[C---:B------:R-:W-:Y:S01]  /*4aa0*/  IMAD.WIDE R24, R110.reuse, 0x2, R24 ;  /* 0x000000026e187825 */ /* 0x040fe200078e0218 */
[----:B------:R-:W-:Y:S03]  /*4ab0*/  HMMA.16816.F32 R44, R48, R42, R44 ;  /* 0x0000002a302c723c */ /* 0x000fe6000000182c */
[----:B------:R-:W-:-:S04]  /*4ac0*/  IMAD.WIDE R90, R110, 0x2, R90 ;  /* 0x000000026e5a7825 */ /* 0x000fc800078e025a */
[C---:B------:R-:W-:Y:S01]  /*4ad0*/  IMAD.WIDE R88, R110.reuse, 0x2, R88 ;  /* 0x000000026e587825 */ /* 0x040fe200078e0258 */
[----:B------:R-:W-:Y:S03]  /*4ae0*/  HMMA.16816.F32 R52, R48, R62, R52 ;  /* 0x0000003e3034723c */ /* 0x000fe60000001834 */
[----:B------:R-:W-:-:S04]  /*4af0*/  IMAD.WIDE R8, R110, 0x2, R112 ;  /* 0x000000026e087825 */ /* 0x000fc800078e0270 */
[----:B------:R-:W-:-:S04]  /*4b00*/  IMAD.WIDE R26, R110, 0x2, R124 ;  /* 0x000000026e1a7825 */ /* 0x000fc800078e027c */
[----:B------:R-:W-:-:S04]  /*4b10*/  IMAD.WIDE R10, R110, 0x2, R10 ;  /* 0x000000026e0a7825 */ /* 0x000fc800078e020a */
[----:B------:R-:W-:-:S04]  /*4b20*/  IMAD.WIDE R12, R110, 0x2, R12 ;  /* 0x000000026e0c7825 */ /* 0x000fc800078e020c */
[----:B------:R-:W-:-:S04]  /*4b30*/  IMAD.WIDE R6, R110, 0x2, R6 ;  /* 0x000000026e067825 */ /* 0x000fc800078e0206 */
[----:B------:R-:W-:-:S04]  /*4b40*/  IMAD.WIDE R14, R110, 0x2, R14 ;  /* 0x000000026e0e7825 */ /* 0x000fc800078e020e */
[----:B------:R-:W-:Y:S02]  /*4b50*/  IMAD.SHL.U32 R58, R58, 0x80, RZ ;  /* 0x000000803a3a7824 */ /* 0x000fe400078e00ff */
[----:B------:R-:W-:Y:S02]  /*4b60*/  IMAD.MOV.U32 R99, RZ, RZ, R56 ;  /* 0x000000ffff637224 */ /* 0x000fe400078e0038 */
[----:B------:R-:W-:Y:S02]  /*4b70*/  IMAD.MOV.U32 R98, RZ, RZ, R57 ;  /* 0x000000ffff627224 */ /* 0x000fe400078e0039 */
[----:B------:R-:W-:Y:S02]  /*4b80*/  IMAD.MOV.U32 R40, RZ, RZ, R30 ;  /* 0x000000ffff287224 */ /* 0x000fe400078e001e */
[----:B------:R-:W-:Y:S02]  /*4b90*/  IMAD.MOV.U32 R56, RZ, RZ, R31 ;  /* 0x000000ffff387224 */ /* 0x000fe400078e001f */
[----:B------:R-:W-:-:S02]  /*4ba0*/  IMAD.MOV.U32 R38, RZ, RZ, R32 ;  /* 0x000000ffff267224 */ /* 0x000fc400078e0020 */
[----:B------:R-:W-:Y:S02]  /*4bb0*/  IMAD.MOV.U32 R37, RZ, RZ, R33 ;  /* 0x000000ffff257224 */ /* 0x000fe400078e0021 */
[----:B------:R-:W-:Y:S02]  /*4bc0*/  IMAD.MOV.U32 R42, RZ, RZ, R24 ;  /* 0x000000ffff2a7224 */ /* 0x000fe400078e0018 */
[----:B------:R-:W-:Y:S02]  /*4bd0*/  IMAD.MOV.U32 R39, RZ, RZ, R25 ;  /* 0x000000ffff277224 */ /* 0x000fe400078e0019 */
[----:B------:R-:W-:Y:S02]  /*4be0*/  IMAD.MOV.U32 R123, RZ, RZ, R90 ;  /* 0x000000ffff7b7224 */ /* 0x000fe400078e005a */
[----:B------:R-:W-:Y:S02]  /*4bf0*/  IMAD.MOV.U32 R122, RZ, RZ, R91 ;  /* 0x000000ffff7a7224 */ /* 0x000fe400078e005b */
[----:B------:R-:W-:-:S02]  /*4c00*/  IMAD.MOV.U32 R117, RZ, RZ, R88 ;  /* 0x000000ffff757224 */ /* 0x000fc400078e0058 */
[----:B------:R-:W-:Y:S02]  /*4c10*/  IMAD.MOV.U32 R116, RZ, RZ, R89 ;  /* 0x000000ffff747224 */ /* 0x000fe400078e0059 */
[----:B------:R-:W-:-:S04]  /*4c20*/  IMAD.WIDE R118, R110, 0x2, R118 ;  /* 0x000000026e767825 */ /* 0x000fc800078e0276 */
        /* <DEDUP_REMOVED lines=16> */
[----:B------:R-:W-:Y:S02]  /*4d30*/  IMAD.MOV.U32 R43, RZ, RZ, R14 ;  /* 0x000000ffff2b7224 */ /* 0x000fe400078e000e */
[----:B------:R-:W-:Y:S02]  /*4d40*/  IMAD.MOV.U32 R48, RZ, RZ, R15 ;  /* 0x000000ffff307224 */ /* 0x000fe400078e000f */
[----:B------:R-:W-:-:S04]  /*4d50*/  IMAD.WIDE R16, R110, 0x2, R16 ;  /* 0x000000026e107825 */ /* 0x000fc800078e0210 */
[----:B------:R-:W-:-:S04]  /*4d60*/  IMAD.WIDE R18, R110, 0x2, R18 ;  /* 0x000000026e127825 */ /* 0x000fc800078e0212 */
[----:B------:R-:W-:Y:S01]  /*4d70*/  IMAD.WIDE R28, R58, 0x2, R28 ;  /* 0x000000023a1c7825 */ /* 0x000fe200078e021c */
[----:B---3--:R-:W-:-:S05]  /*4d80*/  IADD3 R5, R5, -0x1, RZ ;  /* 0xffffffff05057810 */ /* 0x008fca0007ffe0ff */
[----:B------:R0:W-:Y:S01]  /*4d90*/  STL [R1], R5 ;  /* 0x0000000501007387 */ /* 0x0001e20000100800 */
[----:B------:R-:W-:-:S13]  /*4da0*/  ISETP.NE.U32.AND P0, PT, R5, RZ, PT ;  /* 0x000000ff0500720c */ /* 0x000fda0003f05070 */
[----:B0-----:R-:W-:Y:S01]  /*4db0*/  @!P0 CALL.REL.NOINC `(.L_x_1) ;  /* 0x0000001000008944 */ /* 0x001fe20003c00000 */
[----:B------:R-:W-:Y:S05]  /*4dc0*/  BRA `(.L_x_2) ;  /* 0xffffdd2000007947 */ /* 0x000fea000383ffff */
.L_x_1:
[----:B------:R-:W-:Y:S02]  /*4dd0*/  F2FP.PACK_AB R47, R55, R47 ;  /* 0x0000002f372f723e */ /* 0x000fe400000000ff */
[----:B------:R-:W-:Y:S02]  /*4de0*/  F2FP.PACK_AB R46, R54, R46 ;  /* 0x0000002e362e723e */ /* 0x000fe400000000ff */
[----:B------:R-:W-:Y:S02]  /*4df0*/  F2FP.PACK_AB R79, R79, R83 ;  /* 0x000000534f4f723e */ /* 0x000fe400000000ff */
[----:B------:R-:W-:Y:S02]  /*4e00*/  F2FP.PACK_AB R78, R78, R82 ;  /* 0x000000524e4e723e */ /* 0x000fe400000000ff */
[----:B------:R-:W-:Y:S02]  /*4e10*/  F2FP.PACK_AB R45, R53, R45 ;  /* 0x0000002d352d723e */ /* 0x000fe400000000ff */
[----:B------:R-:W-:-:S02]  /*4e20*/  F2FP.PACK_AB R44, R52, R44 ;  /* 0x0000002c342c723e */ /* 0x000fc400000000ff */
[----:B------:R-:W-:Y:S02]  /*4e30*/  F2FP.PACK_AB R77, R77, R81 ;  /* 0x000000514d4d723e */ /* 0x000fe400000000ff */
[----:B------:R-:W-:Y:S02]  /*4e40*/  F2FP.PACK_AB R76, R76, R80 ;  /* 0x000000504c4c723e */ /* 0x000fe400000000ff */
.L_x_0:
[----:B0-----:R-:W2:Y:S04]  /*4e50*/  LDL.LU R6, [R1+0x18] ;  /* 0x0000180001067983 */ /* 0x001ea80000300800 */
[----:B------:R-:W3:Y:S04]  /*4e60*/  LDL.LU R9, [R1+0x14] ;  /* 0x0000140001097983 */ /* 0x000ee80000300800 */
[----:B------:R-:W0:Y:S04]  /*4e70*/  S2R R7, SR_TID.X ;  /* 0x0000000000077919 */ /* 0x000e280000002100 */
[----:B------:R-:W1:Y:S01]  /*4e80*/  S2R R8, SR_TID.X ;  /* 0x0000000000087919 */ /* 0x000e620000002100 */
[----:B0-----:R-:W-:Y:S01]  /*4e90*/  SHF.R.S32.HI R2, RZ, 0x8, R7 ;  /* 0x00000008ff027819 */ /* 0x001fe20000011407 */
[----:B------:R-:W-:-:S02]  /*4ea0*/  IMAD.SHL.U32 R0, R7, 0x20, RZ ;  /* 0x0000002007007824 */ /* 0x000fc400078e00ff */
[C---:B------:R-:W-:Y:S01]  /*4eb0*/  IMAD.SHL.U32 R4, R7.reuse, 0x200, RZ ;  /* 0x0000020007047824 */ /* 0x040fe200078e00ff */
[----:B------:R-:W-:Y:S01]  /*4ec0*/  SGXT R2, R2, 0x1 ;  /* 0x000000010202781a */ /* 0x000fe20000000200 */
[----:B------:R-:W-:Y:S01]  /*4ed0*/  IMAD.SHL.U32 R3, R7, 0x10, RZ ;  /* 0x0000001007037824 */ /* 0x000fe200078e00ff */
[----:B------:R-:W-:Y:S02]  /*4ee0*/  LOP3.LUT R0, R0, 0x60, RZ, 0xc0, !PT ;  /* 0x0000006000007812 */ /* 0x000fe400078ec0ff */
[----:B------:R-:W-:Y:S02]  /*4ef0*/  LOP3.LUT R2, R2, 0x2040, RZ, 0xc0, !PT ;  /* 0x0000204002027812 */ /* 0x000fe400078ec0ff */
[----:B------:R-:W-:Y:S02]  /*4f00*/  LOP3.LUT R4, R4, 0x3000, RZ, 0xc0, !PT ;  /* 0x0000300004047812 */ /* 0x000fe400078ec0ff */
[C---:B-1----:R-:W-:Y:S02]  /*4f10*/  LOP3.LUT R5, R8.reuse, 0x7f, RZ, 0xc0, !PT ;  /* 0x0000007f08057812 */ /* 0x042fe400078ec0ff */
[----:B------:R-:W-:-:S02]  /*4f20*/  LOP3.LUT R8, R8, 0x180, RZ, 0xc0, !PT ;  /* 0x0000018008087812 */ /* 0x000fc400078ec0ff */
[----:B------:R-:W-:Y:S02]  /*4f30*/  LOP3.LUT R0, R0, 0xe00, R3, 0xf8, !PT ;  /* 0x00000e0000007812 */ /* 0x000fe400078ef803 */
[----:B------:R-:W-:Y:S01]  /*4f40*/  LOP3.LUT R3, R2, 0x1c, R7, 0xf8, !PT ;  /* 0x0000001c02037812 */ /* 0x000fe200078ef807 */
[----:B------:R-:W-:Y:S01]  /*4f50*/  IMAD R5, R5, 0x4, R4 ;  /* 0x0000000405057824 */ /* 0x000fe200078e0204 */
[----:B------:R-:W-:Y:S02]  /*4f60*/  SHF.R.U32.HI R2, RZ, 0x2, R8 ;  /* 0x00000002ff027819 */ /* 0x000fe40000011608 */
[----:B------:R-:W-:Y:S01]  /*4f70*/  LOP3.LUT R3, R3, R0, RZ, 0x3c, !PT ;  /* 0x0000000003037212 */ /* 0x000fe200078e3cff */
[----:B------:R-:W-:Y:S01]  /*4f80*/  BAR.SYNC.DEFER_BLOCKING 0x0 ;  /* 0x0000000000007b1d */ /* 0x000fe20000010000 */
[----:B------:R-:W-:Y:S02]  /*4f90*/  LOP3.LUT R21, R5, R2, RZ, 0x3c, !PT ;  /* 0x0000000205157212 */ /* 0x000fe400078e3cff */
[----:B------:R-:W-:-:S03]  /*4fa0*/  LOP3.LUT R2, R3, 0x20, RZ, 0x3c, !PT ;  /* 0x0000002003027812 */ /* 0x000fc600078e3cff */
[----:B------:R-:W-:Y:S04]  /*4fb0*/  STS [R3], R76 ;  /* 0x0000004c03007388 */ /* 0x000fe80000000800 */
[----:B------:R-:W-:Y:S04]  /*4fc0*/  STS [R3+0x100], R77 ;  /* 0x0001004d03007388 */ /* 0x000fe80000000800 */
[----:B------:R-:W-:Y:S04]  /*4fd0*/  STS [R3+0x80], R44 ;  /* 0x0000802c03007388 */ /* 0x000fe80000000800 */
[----:B------:R3:W-:Y:S04]  /*4fe0*/  STS [R3+0x180], R45 ;  /* 0x0001802d03007388 */ /* 0x0007e80000000800 */
[----:B------:R-:W-:Y:S04]  /*4ff0*/  STS [R2+0x1000], R78 ;  /* 0x0010004e02007388 */ /* 0x000fe80000000800 */
[----:B------:R-:W-:Y:S04]  /*5000*/  STS [R2+0x1100], R79 ;  /* 0x0011004f02007388 */ /* 0x000fe80000000800 */
[----:B------:R-:W-:Y:S04]  /*5010*/  STS [R2+0x1080], R46 ;  /* 0x0010802e02007388 */ /* 0x000fe80000000800 */
[----:B------:R0:W-:Y:S04]  /*5020*/  STS [R2+0x1180], R47 ;  /* 0x0011802f02007388 */ /* 0x0001e80000000800 */
[----:B------:R-:W-:Y:S01]  /*5030*/  BAR.SYNC.DEFER_BLOCKING 0x0 ;  /* 0x0000000000007b1d */ /* 0x000fe20000010000 */
[----:B------:R-:W-:-:S04]  /*5040*/  SHF.R.U32.HI R19, RZ, 0x6, R7 ;  /* 0x00000006ff137819 */ /* 0x000fc80000011607 */
[----:B------:R-:W-:Y:S01]  /*5050*/  SGXT.U32 R19, R19, 0x3 ;  /* 0x000000031313781a */ /* 0x000fe20000000000 */
[----:B------:R-:W1:Y:S04]  /*5060*/  LDS R23, [R21] ;  /* 0x0000000015177984 */ /* 0x000e680000000800 */
[----:B------:R-:W4:Y:S04]  /*5070*/  LDS R25, [R21+0x200] ;  /* 0x0002000015197984 */ /* 0x000f280000000800 */
[----:B------:R-:W5:Y:S04]  /*5080*/  LDS R27, [R21+0x400] ;  /* 0x00040000151b7984 */ /* 0x000f680000000800 */
[----:B------:R-:W0:Y:S04]  /*5090*/  LDS R29, [R21+0x600] ;  /* 0x00060000151d7984 */ /* 0x000e280000000800 */
[----:B------:R-:W0:Y:S04]  /*50a0*/  LDS R31, [R21+0x800] ;  /* 0x00080000151f7984 */ /* 0x000e280000000800 */
[----:B------:R-:W0:Y:S04]  /*50b0*/  LDS R33, [R21+0xa00] ;  /* 0x000a000015217984 */ /* 0x000e280000000800 */
[----:B------:R-:W0:Y:S04]  /*50c0*/  LDS R35, [R21+0xc00] ;  /* 0x000c000015237984 */ /* 0x000e280000000800 */
[----:B------:R-:W0:Y:S01]  /*50d0*/  LDS R37, [R21+0xe00] ;  /* 0x000e000015257984 */ /* 0x000e220000000800 */
[C---:B--2---:R-:W-:Y:S01]  /*50e0*/  ISETP.GE.AND P0, PT, R6.reuse, c[0x0][0x178], PT ;  /* 0x00005e0006007a0c */ /* 0x044fe20003f06270 */
[----:B------:R-:W-:Y:S01]  /*50f0*/  IMAD R4, R6, c[0x0][0x194], RZ ;  /* 0x0000650006047a24 */ /* 0x000fe200078e02ff */
[----:B---3--:R-:W-:-:S02]  /*5100*/  LOP3.LUT R3, R9, R19, RZ, 0xfc, !PT ;  /* 0x0000001309037212 */ /* 0x008fc400078efcff */
[----:B0-----:R-:W-:Y:S02]  /*5110*/  LOP3.LUT R2, R9, 0x8, R19, 0xfe, !PT ;  /* 0x0000000809027812 */ /* 0x001fe400078efe13 */
[C---:B------:R-:W-:Y:S01]  /*5120*/  ISETP.LT.AND P1, PT, R3.reuse, c[0x0][0x17c], !P0 ;  /* 0x00005f0003007a0c */ /* 0x040fe20004721270 */
[----:B------:R-:W-:Y:S01]  /*5130*/  IMAD R3, R3, c[0x0][0x198], RZ ;  /* 0x0000660003037a24 */ /* 0x000fe200078e02ff */
[----:B------:R-:W-:Y:S01]  /*5140*/  LEA R22, P2, R4, c[0x0][0x170], 0x1 ;  /* 0x00005c0004167a11 */ /* 0x000fe200078408ff */
[C---:B------:R-:W-:Y:S01]  /*5150*/  IMAD R5, R2.reuse, c[0x0][0x198], RZ ;  /* 0x0000660002057a24 */ /* 0x040fe200078e02ff */
[----:B------:R-:W-:Y:S02]  /*5160*/  ISETP.LT.AND P4, PT, R2, c[0x0][0x17c], !P0 ;  /* 0x00005f0002007a0c */ /* 0x000fe40004781270 */
[----:B------:R-:W-:Y:S02]  /*5170*/  LEA.HI.X.SX32 R24, R4, c[0x0][0x174], 0x1, P2 ;  /* 0x00005d0004187a11 */ /* 0x000fe400010f0eff */
[----:B------:R-:W-:-:S02]  /*5180*/  LEA R2, P2, R3, R22, 0x1 ;  /* 0x0000001603027211 */ /* 0x000fc400078408ff */
[C-C-:B------:R-:W-:Y:S02]  /*5190*/  LOP3.LUT R0, R9.reuse, 0x78, R19.reuse, 0xfe, !PT ;  /* 0x0000007809007812 */ /* 0x140fe400078efe13 */
[C-C-:B------:R-:W-:Y:S02]  /*51a0*/  LOP3.LUT R13, R9.reuse, 0x70, R19.reuse, 0xfe, !PT ;  /* 0x00000070090d7812 */ /* 0x140fe400078efe13 */
[C-C-:B------:R-:W-:Y:S02]  /*51b0*/  LOP3.LUT R12, R9.reuse, 0x68, R19.reuse, 0xfe, !PT ;  /* 0x00000068090c7812 */ /* 0x140fe400078efe13 */
[C-C-:B------:R-:W-:Y:S02]  /*51c0*/  LOP3.LUT R14, R9.reuse, 0x60, R19.reuse, 0xfe, !PT ;  /* 0x00000060090e7812 */ /* 0x140fe400078efe13 */
[C-C-:B------:R-:W-:Y:S02]  /*51d0*/  LOP3.LUT R15, R9.reuse, 0x58, R19.reuse, 0xfe, !PT ;  /* 0x00000058090f7812 */ /* 0x140fe400078efe13 */
[----:B------:R-:W-:-:S02]  /*51e0*/  LOP3.LUT R16, R9, 0x50, R19, 0xfe, !PT ;  /* 0x0000005009107812 */ /* 0x000fc400078efe13 */
[C-C-:B------:R-:W-:Y:S02]  /*51f0*/  LOP3.LUT R17, R9.reuse, 0x48, R19.reuse, 0xfe, !PT ;  /* 0x0000004809117812 */ /* 0x140fe400078efe13 */
[C-C-:B------:R-:W-:Y:S02]  /*5200*/  LOP3.LUT R18, R9.reuse, 0x40, R19.reuse, 0xfe, !PT ;  /* 0x0000004009127812 */ /* 0x140fe400078efe13 */
[C-C-:B------:R-:W-:Y:S02]  /*5210*/  LOP3.LUT R11, R9.reuse, 0x38, R19.reuse, 0xfe, !PT ;  /* 0x00000038090b7812 */ /* 0x140fe400078efe13 */
[C-C-:B------:R-:W-:Y:S02]  /*5220*/  LOP3.LUT R10, R9.reuse, 0x30, R19.reuse, 0xfe, !PT ;  /* 0x00000030090a7812 */ /* 0x140fe400078efe13 */
[----:B------:R-:W-:Y:S02]  /*5230*/  LOP3.LUT R8, R9, 0x28, R19, 0xfe, !PT ;  /* 0x0000002809087812 */ /* 0x000fe400078efe13 */
[----:B------:R-:W-:-:S02]  /*5240*/  LEA R4, P3, R5, R22, 0x1 ;  /* 0x0000001605047211 */ /* 0x000fc400078608ff */
[C-C-:B------:R-:W-:Y:S02]  /*5250*/  LOP3.LUT R7, R9.reuse, 0x20, R19.reuse, 0xfe, !PT ;  /* 0x0000002009077812 */ /* 0x140fe400078efe13 */
[C-C-:B------:R-:W-:Y:S02]  /*5260*/  LOP3.LUT R6, R9.reuse, 0x18, R19.reuse, 0xfe, !PT ;  /* 0x0000001809067812 */ /* 0x140fe400078efe13 */
[----:B------:R-:W-:Y:S02]  /*5270*/  LOP3.LUT R9, R9, 0x10, R19, 0xfe, !PT ;  /* 0x0000001009097812 */ /* 0x000fe400078efe13 */
[-C--:B------:R-:W-:Y:S02]  /*5280*/  LEA.HI.X.SX32 R3, R3, R24.reuse, 0x1, P2 ;  /* 0x0000001803037211 */ /* 0x080fe400010f0eff */
[----:B------:R-:W-:Y:S02]  /*5290*/  LEA.HI.X.SX32 R5, R5, R24, 0x1, P3 ;  /* 0x0000001805057211 */ /* 0x000fe400018f0eff */
[C---:B------:R-:W-:Y:S01]  /*52a0*/  ISETP.LT.AND P3, PT, R9.reuse, c[0x0][0x17c], !P0 ;  /* 0x00005f0009007a0c */ /* 0x040fe20004761270 */
[----:B------:R-:W-:Y:S01]  /*52b0*/  IMAD R9, R9, c[0x0][0x198], RZ ;  /* 0x0000660009097a24 */ /* 0x000fe200078e02ff */
[----:B-1----:R0:W-:Y:S01]  /*52c0*/  @P1 STG.E.U16 [R2.64], R23 ;  /* 0x0000001702001986 */ /* 0x0021e2000c101506 */
[----:B------:R-:W-:-:S03]  /*52d0*/  IMAD R19, R6, c[0x0][0x198], RZ ;  /* 0x0000660006137a24 */ /* 0x000fc600078e02ff */
[----:B----4-:R1:W-:Y:S01]  /*52e0*/  @P4 STG.E.U16 [R4.64], R25 ;  /* 0x0000001904004986 */ /* 0x0103e2000c101506 */
[----:B------:R-:W-:Y:S02]  /*52f0*/  ISETP.LT.AND P4, PT, R6, c[0x0][0x17c], !P0 ;  /* 0x00005f0006007a0c */ /* 0x000fe40004781270 */
[----:B------:R-:W-:Y:S01]  /*5300*/  LEA R6, P2, R9, R22, 0x1 ;  /* 0x0000001609067211 */ /* 0x000fe200078408ff */
[C---:B------:R-:W-:Y:S01]  /*5310*/  IMAD R20, R7.reuse, c[0x0][0x198], RZ ;  /* 0x0000660007147a24 */ /* 0x040fe200078e02ff */
[----:B------:R-:W-:Y:S02]  /*5320*/  ISETP.LT.AND P1, PT, R7, c[0x0][0x17c], !P0 ;  /* 0x00005f0007007a0c */ /* 0x000fe40004721270 */
[----:B------:R-:W-:Y:S01]  /*5330*/  LEA.HI.X.SX32 R7, R9, R24, 0x1, P2 ;  /* 0x0000001809077211 */ /* 0x000fe200010f0eff */
[C---:B------:R-:W-:Y:S01]  /*5340*/  IMAD R9, R8.reuse, c[0x0][0x198], RZ ;  /* 0x0000660008097a24 */ /* 0x040fe200078e02ff */
[----:B------:R-:W-:Y:S02]  /*5350*/  ISETP.LT.AND P2, PT, R8, c[0x0][0x17c], !P0 ;  /* 0x00005f0008007a0c */ /* 0x000fe40004741270 */
[-C--:B0-----:R-:W-:Y:S01]  /*5360*/  LEA R2, P5, R19, R22.reuse, 0x1 ;  /* 0x0000001613027211 */ /* 0x081fe200078a08ff */
[----:B-----5:R0:W-:Y:S01]  /*5370*/  @P3 STG.E.U16 [R6.64], R27 ;  /* 0x0000001b06003986 */ /* 0x0201e2000c101506 */
[----:B------:R-:W-:-:S02]  /*5380*/  LEA R8, P3, R9, R22, 0x1 ;  /* 0x0000001609087211 */ /* 0x000fc400078608ff */
[----:B-1----:R-:W-:Y:S02]  /*5390*/  LEA R4, P6, R20, R22, 0x1 ;  /* 0x0000001614047211 */ /* 0x002fe400078c08ff */
[-C--:B------:R-:W-:Y:S01]  /*53a0*/  LEA.HI.X.SX32 R3, R19, R24.reuse, 0x1, P5 ;  /* 0x0000001813037211 */ /* 0x080fe200028f0eff */
[----:B------:R-:W-:Y:S01]  /*53b0*/  IMAD R19, R10, c[0x0][0x198], RZ ;  /* 0x000066000a137a24 */ /* 0x000fe200078e02ff */
[-C--:B------:R-:W-:Y:S02]  /*53c0*/  LEA.HI.X.SX32 R9, R9, R24.reuse, 0x1, P3 ;  /* 0x0000001809097211 */ /* 0x080fe400018f0eff */
[----:B------:R-:W-:Y:S02]  /*53d0*/  LEA.HI.X.SX32 R5, R20, R24, 0x1, P6 ;  /* 0x0000001814057211 */ /* 0x000fe400030f0eff */
[----:B------:R-:W-:Y:S01]  /*53e0*/  ISETP.LT.AND P3, PT, R10, c[0x0][0x17c], !P0 ;  /* 0x00005f000a007a0c */ /* 0x000fe20004761270 */
[----:B------:R1:W-:Y:S01]  /*53f0*/  @P4 STG.E.U16 [R2.64], R29 ;  /* 0x0000001d02004986 */ /* 0x0003e2000c101506 */
[----:B------:R-:W-:Y:S01]  /*5400*/  LEA R10, P4, R19, R22, 0x1 ;  /* 0x00000016130a7211 */ /* 0x000fe200078808ff */
[----:B0-----:R-:W-:-:S02]  /*5410*/  IMAD R7, R11, c[0x0][0x198], RZ ;  /* 0x000066000b077a24 */ /* 0x001fc400078e02ff */
[----:B------:R0:W-:Y:S01]  /*5420*/  @P1 STG.E.U16 [R4.64], R31 ;  /* 0x0000001f04001986 */ /* 0x0001e2000c101506 */
[----:B------:R-:W-:-:S03]  /*5430*/  ISETP.LT.AND P1, PT, R18, c[0x0][0x17c], !P0 ;  /* 0x00005f0012007a0c */ /* 0x000fc60004721270 */
[----:B------:R-:W-:Y:S01]  /*5440*/  @P2 STG.E.U16 [R8.64], R33 ;  /* 0x0000002108002986 */ /* 0x000fe2000c101506 */
[----:B------:R-:W-:Y:S01]  /*5450*/  ISETP.LT.AND P2, PT, R11, c[0x0][0x17c], !P0 ;  /* 0x00005f000b007a0c */ /* 0x000fe20004741270 */
[----:B------:R-:W-:Y:S01]  /*5460*/  IMAD R18, R18, c[0x0][0x198], RZ ;  /* 0x0000660012127a24 */ /* 0x000fe200078e02ff */
[----:B------:R-:W-:Y:S02]  /*5470*/  LEA.HI.X.SX32 R11, R19, R24, 0x1, P4 ;  /* 0x00000018130b7211 */ /* 0x000fe400020f0eff */
[C---:B------:R-:W-:Y:S01]  /*5480*/  ISETP.LT.AND P4, PT, R17.reuse, c[0x0][0x17c], !P0 ;  /* 0x00005f0011007a0c */ /* 0x040fe20004781270 */
[----:B------:R-:W-:Y:S01]  /*5490*/  IMAD R17, R17, c[0x0][0x198], RZ ;  /* 0x0000660011117a24 */ /* 0x000fe200078e02ff */
[-C--:B-1----:R-:W-:Y:S01]  /*54a0*/  LEA R2, P5, R7, R22.reuse, 0x1 ;  /* 0x0000001607027211 */ /* 0x082fe200078a08ff */
[----:B------:R1:W-:Y:S01]  /*54b0*/  @P3 STG.E.U16 [R10.64], R35 ;  /* 0x000000230a003986 */ /* 0x0003e2000c101506 */
[-C--:B0-----:R-:W-:Y:S02]  /*54c0*/  LEA R4, P3, R18, R22.reuse, 0x1 ;  /* 0x0000001612047211 */ /* 0x081fe400078608ff */
[----:B------:R-:W-:-:S02]  /*54d0*/  LEA R6, P6, R17, R22, 0x1 ;  /* 0x0000001611067211 */ /* 0x000fc400078c08ff */
[-C--:B------:R-:W-:Y:S02]  /*54e0*/  LEA.HI.X.SX32 R3, R7, R24.reuse, 0x1, P5 ;  /* 0x0000001807037211 */ /* 0x080fe400028f0eff */
[----:B------:R-:W-:Y:S02]  /*54f0*/  PRMT R23, R23, 0x7632, R23 ;  /* 0x0000763217177816 */ /* 0x000fe40000000017 */
[-C--:B------:R-:W-:Y:S02]  /*5500*/  LEA.HI.X.SX32 R5, R18, R24.reuse, 0x1, P3 ;  /* 0x0000001812057211 */ /* 0x080fe400018f0eff */
[----:B------:R-:W-:Y:S02]  /*5510*/  PRMT R25, R25, 0x7632, R25 ;  /* 0x0000763219197816 */ /* 0x000fe40000000019 */
[----:B------:R-:W-:Y:S01]  /*5520*/  LEA.HI.X.SX32 R7, R17, R24, 0x1, P6 ;  /* 0x0000001811077211 */ /* 0x000fe200030f0eff */
[----:B------:R-:W-:Y:S04]  /*5530*/  @P2 STG.E.U16 [R2.64], R37 ;  /* 0x0000002502002986 */ /* 0x000fe8000c101506 */
[----:B------:R0:W-:Y:S04]  /*5540*/  @P1 STG.E.U16 [R4.64], R23 ;  /* 0x0000001704001986 */ /* 0x0001e8000c101506 */
[----:B------:R2:W-:Y:S01]  /*5550*/  @P4 STG.E.U16 [R6.64], R25 ;  /* 0x0000001906004986 */ /* 0x0005e2000c101506 */
[C---:B------:R-:W-:Y:S01]  /*5560*/  ISETP.LT.AND P4, PT, R15.reuse, c[0x0][0x17c], !P0 ;  /* 0x00005f000f007a0c */ /* 0x040fe20004781270 */
[----:B------:R-:W-:Y:S01]  /*5570*/  IMAD R15, R15, c[0x0][0x198], RZ ;  /* 0x000066000f0f7a24 */ /* 0x000fe200078e02ff */
[C---:B------:R-:W-:Y:S01]  /*5580*/  ISETP.LT.AND P3, PT, R14.reuse, c[0x0][0x17c], !P0 ;  /* 0x00005f000e007a0c */ /* 0x040fe20004761270 */
[----:B------:R-:W-:Y:S01]  /*5590*/  IMAD R14, R14, c[0x0][0x198], RZ ;  /* 0x000066000e0e7a24 */ /* 0x000fe200078e02ff */
[C---:B------:R-:W-:Y:S01]  /*55a0*/  ISETP.LT.AND P5, PT, R16.reuse, c[0x0][0x17c], !P0 ;  /* 0x00005f0010007a0c */ /* 0x040fe200047a1270 */
[----:B-1----:R-:W-:Y:S01]  /*55b0*/  IMAD R11, R13, c[0x0][0x198], RZ ;  /* 0x000066000d0b7a24 */ /* 0x002fe200078e02ff */
[-C--:B0-----:R-:W-:Y:S01]  /*55c0*/  LEA R4, P1, R15, R22.reuse, 0x1 ;  /* 0x000000160f047211 */ /* 0x081fe200078208ff */
[----:B------:R-:W-:Y:S01]  /*55d0*/  IMAD R16, R16, c[0x0][0x198], RZ ;  /* 0x0000660010107a24 */ /* 0x000fe200078e02ff */
[----:B--2---:R-:W-:-:S02]  /*55e0*/  LEA R6, P2, R14, R22, 0x1 ;  /* 0x000000160e067211 */ /* 0x004fc400078408ff */
[----:B------:R-:W-:Y:S02]  /*55f0*/  LEA.HI.X.SX32 R5, R15, R24, 0x1, P1 ;  /* 0x000000180f057211 */ /* 0x000fe400008f0eff */
[CC--:B------:R-:W-:Y:S02]  /*5600*/  LEA R10, P1, R11.reuse, R22.reuse, 0x1 ;  /* 0x000000160b0a7211 */ /* 0x0c0fe400078208ff */
[----:B------:R-:W-:Y:S01]  /*5610*/  LEA R2, P6, R16, R22, 0x1 ;  /* 0x0000001610027211 */ /* 0x000fe200078c08ff */
[----:B------:R-:W-:Y:S01]  /*5620*/  IMAD R9, R12, c[0x0][0x198], RZ ;  /* 0x000066000c097a24 */ /* 0x000fe200078e02ff */
[-C--:B------:R-:W-:Y:S02]  /*5630*/  LEA.HI.X.SX32 R7, R14, R24.reuse, 0x1, P2 ;  /* 0x000000180e077211 */ /* 0x080fe400010f0eff */
[----:B------:R-:W-:Y:S02]  /*5640*/  ISETP.LT.AND P2, PT, R12, c[0x0][0x17c], !P0 ;  /* 0x00005f000c007a0c */ /* 0x000fe40004741270 */
[----:B------:R-:W-:-:S02]  /*5650*/  LEA.HI.X.SX32 R11, R11, R24, 0x1, P1 ;  /* 0x000000180b0b7211 */ /* 0x000fc400008f0eff */
[----:B------:R-:W-:Y:S02]  /*5660*/  LEA.HI.X.SX32 R3, R16, R24, 0x1, P6 ;  /* 0x0000001810037211 */ /* 0x000fe400030f0eff */
[----:B------:R-:W-:Y:S02]  /*5670*/  ISETP.LT.AND P1, PT, R13, c[0x0][0x17c], !P0 ;  /* 0x00005f000d007a0c */ /* 0x000fe40004721270 */
[----:B------:R-:W-:Y:S02]  /*5680*/  PRMT R27, R27, 0x7632, R27 ;  /* 0x000076321b1b7816 */ /* 0x000fe4000000001b */
[C---:B------:R-:W-:Y:S02]  /*5690*/  ISETP.LT.AND P0, PT, R0.reuse, c[0x0][0x17c], !P0 ;  /* 0x00005f0000007a0c */ /* 0x040fe40004701270 */
[----:B------:R-:W-:Y:S02]  /*56a0*/  PRMT R29, R29, 0x7632, R29 ;  /* 0x000076321d1d7816 */ /* 0x000fe4000000001d */
[----:B------:R-:W-:Y:S01]  /*56b0*/  LEA R8, P6, R9, R22, 0x1 ;  /* 0x0000001609087211 */ /* 0x000fe200078c08ff */
[----:B------:R0:W-:Y:S01]  /*56c0*/  @P5 STG.E.U16 [R2.64], R27 ;  /* 0x0000001b02005986 */ /* 0x0001e2000c101506 */
[----:B------:R-:W-:Y:S01]  /*56d0*/  IMAD R17, R0, c[0x0][0x198], RZ ;  /* 0x0000660000117a24 */ /* 0x000fe200078e02ff */
[----:B------:R-:W-:-:S02]  /*56e0*/  PRMT R33, R33, 0x7632, R33 ;  /* 0x0000763221217816 */ /* 0x000fc40000000021 */
[----:B------:R-:W-:Y:S01]  /*56f0*/  LEA.HI.X.SX32 R9, R9, R24, 0x1, P6 ;  /* 0x0000001809097211 */ /* 0x000fe200030f0eff */
[----:B------:R1:W-:Y:S01]  /*5700*/  @P4 STG.E.U16 [R4.64], R29 ;  /* 0x0000001d04004986 */ /* 0x0003e2000c101506 */
[----:B------:R-:W-:Y:S02]  /*5710*/  LEA R12, P6, R17, R22, 0x1 ;  /* 0x00000016110c7211 */ /* 0x000fe400078c08ff */
[----:B0-----:R-:W-:Y:S02]  /*5720*/  PRMT R3, R31, 0x7632, R3 ;  /* 0x000076321f037816 */ /* 0x001fe40000000003 */
[----:B-1----:R-:W-:-:S03]  /*5730*/  PRMT R5, R35, 0x7632, R5 ;  /* 0x0000763223057816 */ /* 0x002fc60000000005 */
[----:B------:R0:W-:Y:S04]  /*5740*/  @P3 STG.E.U16 [R6.64], R3 ;  /* 0x0000000306003986 */ /* 0x0001e8000c101506 */
[----:B------:R0:W-:Y:S01]  /*5750*/  @P2 STG.E.U16 [R8.64], R33 ;  /* 0x0000002108002986 */ /* 0x0001e2000c101506 */
[----:B------:R-:W-:-:S03]  /*5760*/  LEA.HI.X.SX32 R13, R17, R24, 0x1, P6 ;  /* 0x00000018110d7211 */ /* 0x000fc600030f0eff */
[----:B------:R0:W-:Y:S01]  /*5770*/  @P1 STG.E.U16 [R10.64], R5 ;  /* 0x000000050a001986 */ /* 0x0001e2000c101506 */
[----:B------:R-:W-:Y:S05]  /*5780*/  @!P0 EXIT ;  /* 0x000000000000894d */ /* 0x000fea0003800000 */
[----:B0-----:R-:W-:-:S05]  /*5790*/  PRMT R6, R37, 0x7632, R6 ;  /* 0x0000763225067816 */ /* 0x001fca0000000006 */
[----:B------:R-:W-:Y:S01]  /*57a0*/  STG.E.U16 [R12.64], R6 ;  /* 0x000000060c007986 */ /* 0x000fe2000c101506 */
[----:B------:R-:W-:Y:S05]  /*57b0*/  EXIT ;  /* 0x000000000000794d */ /* 0x000fea0003800000 */
.L_x_3:
[----:B------:R-:W-:-:S00]  /*57c0*/  BRA `(.L_x_3) ;  /* 0xfffffff000007947 */ /* 0x000fc0000383ffff */
[----:B------:R-:W-:-:S00]  /*57d0*/  NOP ;  /* 0x0000000000007918 */ /* 0x000fc00000000000 */
        /* <DEDUP_REMOVED lines=10> */
.L_x_4:


//--------------------- .nv.shared.matmul_kernel  --------------------------
	.section	.nv.shared.matmul_kernel,"aw",@nobits
	.sectionflags	@""
	.align	16
